	.target	sm_90a

	.elftype	@"ET_EXEC"


//--------------------- .note.nv.tkinfo           --------------------------
	.section	.note.nv.tkinfo,"",@"SHT_NOTE"
	.sectionflags	@"SHF_NOTE_NV_TKINFO"
	.tkinfo
        /*0018*/ 	.word	0x00000002
        /*0030*/ 	.string	""
        /*0030*/ 	.string	"ptxas"
        /*0030*/ 	.string	"Cuda compilation tools, release 13.0, V13.0.88"
        /*0030*/ 	.string	"Build cuda_13.0.r13.0/compiler.36424714_0"
        /*0030*/ 	.string	"-arch sm_90a -m 64 "



//--------------------- .note.nv.cuinfo           --------------------------
	.section	.note.nv.cuinfo,"",@"SHT_NOTE"
	.sectionflags	@"SHF_NOTE_NV_CUINFO"
        /*0018*/ 	.short	0x0002
        /*001a*/ 	.short	0x005a
        /*001c*/ 	.short	0x0082
	.zero		2


//--------------------- .nv.info                  --------------------------
	.section	.nv.info,"",@"SHT_CUDA_INFO"
	.align	4


	//----- nvinfo : EIATTR_REGCOUNT
	.align		4
        /*0000*/ 	.byte	0x04, 0x2f
        /*0002*/ 	.short	(.L_15 - .L_14)
	.align		4
.L_14:
        /*0004*/ 	.word	index@(_ZN7cutlass13device_kernelINS_4gemm6kernel13GemmUniversalIN4cute5tupleIJiiiiEEENS1_10collective13CollectiveMmaINS1_46MainloopSm90TmaGmmaWarpSpecializedWithPrefetchILi13ENS5_IJNS4_1CILi1EEESB_SB_EEENS1_59KernelTmaWarpSpecializedFP8FastAccumWithPrefetchAndSplitDMAEEENS5_IJNSA_ILi64EEESF_NSA_ILi128EEEEEENS_12float_e4m3_tENS5_IJlSB_lEEENS_12float_e5m2_tESJ_NS4_8TiledMMAINS4_8MMA_AtomIJNS4_4SM904GMMA30MMA_64x64x32_F32E4M3E5M2_SS_TNILNSO_7ScaleInE1ELSQ_1EEEEEENS4_6LayoutISC_NS5_IJNSA_ILi0EEESU_SU_EEEEENS5_IJNS4_10UnderscoreESX_SX_EEEEENS4_13SM90_TMA_LOADENS4_14ComposedLayoutINS4_7SwizzleILi3ELi4ELi3EEENS4_18smem_ptr_flag_bitsILi8EEENST_INS5_IJNSA_ILi8EEESG_EEENS5_IJSG_SB_EEEEEEEvNS4_8identityES10_S1A_vS1B_EENS_8epilogue10collective18CollectiveEpilogueINS1D_22Sm90TmaWarpSpecializedILi1ELi1ELi32ELb0ELb0EEEJSH_NS5_IJSF_SF_EEESI_NS5_IJSB_llEEESI_S1J_NS1D_6fusion15FusionCallbacksIS1H_NS1K_17LinearCombinationISI_fSI_fLNS_15FloatRoundStyleE2EEESH_S1I_JEEES10_NS11_INS12_ILi2ELi4ELi3EEES15_NST_INS5_IJSF_S16_EEENS5_IJSB_SF_EEEEEEENS4_39AutoVectorizingCopyWithAssumedAlignmentILi128EEENS4_14SM90_TMA_STOREES1U_S1W_NS4_9Copy_AtomIJNS4_17SM90_U32x4_STSM_NENS_6half_tEEEEvEEEvvEEEEvNT_6ParamsE)
        /*0008*/ 	.word	0x00000048


	//----- nvinfo : EIATTR_FRAME_SIZE
	.align		4
.L_15:
        /*000c*/ 	.byte	0x04, 0x11
        /*000e*/ 	.short	(.L_17 - .L_16)
	.align		4
.L_16:
        /*0010*/ 	.word	index@(_ZN7cutlass13device_kernelINS_4gemm6kernel13GemmUniversalIN4cute5tupleIJiiiiEEENS1_10collective13CollectiveMmaINS1_46MainloopSm90TmaGmmaWarpSpecializedWithPrefetchILi13ENS5_IJNS4_1CILi1EEESB_SB_EEENS1_59KernelTmaWarpSpecializedFP8FastAccumWithPrefetchAndSplitDMAEEENS5_IJNSA_ILi64EEESF_NSA_ILi128EEEEEENS_12float_e4m3_tENS5_IJlSB_lEEENS_12float_e5m2_tESJ_NS4_8TiledMMAINS4_8MMA_AtomIJNS4_4SM904GMMA30MMA_64x64x32_F32E4M3E5M2_SS_TNILNSO_7ScaleInE1ELSQ_1EEEEEENS4_6LayoutISC_NS5_IJNSA_ILi0EEESU_SU_EEEEENS5_IJNS4_10UnderscoreESX_SX_EEEEENS4_13SM90_TMA_LOADENS4_14ComposedLayoutINS4_7SwizzleILi3ELi4ELi3EEENS4_18smem_ptr_flag_bitsILi8EEENST_INS5_IJNSA_ILi8EEESG_EEENS5_IJSG_SB_EEEEEEEvNS4_8identityES10_S1A_vS1B_EENS_8epilogue10collective18CollectiveEpilogueINS1D_22Sm90TmaWarpSpecializedILi1ELi1ELi32ELb0ELb0EEEJSH_NS5_IJSF_SF_EEESI_NS5_IJSB_llEEESI_S1J_NS1D_6fusion15FusionCallbacksIS1H_NS1K_17LinearCombinationISI_fSI_fLNS_15FloatRoundStyleE2EEESH_S1I_JEEES10_NS11_INS12_ILi2ELi4ELi3EEES15_NST_INS5_IJSF_S16_EEENS5_IJSB_SF_EEEEEEENS4_39AutoVectorizingCopyWithAssumedAlignmentILi128EEENS4_14SM90_TMA_STOREES1U_S1W_NS4_9Copy_AtomIJNS4_17SM90_U32x4_STSM_NENS_6half_tEEEEvEEEvvEEEEvNT_6ParamsE)
        /*0014*/ 	.word	0x00000000


	//----- nvinfo : EIATTR_MIN_STACK_SIZE
	.align		4
.L_17:
        /*0018*/ 	.byte	0x04, 0x12
        /*001a*/ 	.short	(.L_19 - .L_18)
	.align		4
.L_18:
        /*001c*/ 	.word	index@(_ZN7cutlass13device_kernelINS_4gemm6kernel13GemmUniversalIN4cute5tupleIJiiiiEEENS1_10collective13CollectiveMmaINS1_46MainloopSm90TmaGmmaWarpSpecializedWithPrefetchILi13ENS5_IJNS4_1CILi1EEESB_SB_EEENS1_59KernelTmaWarpSpecializedFP8FastAccumWithPrefetchAndSplitDMAEEENS5_IJNSA_ILi64EEESF_NSA_ILi128EEEEEENS_12float_e4m3_tENS5_IJlSB_lEEENS_12float_e5m2_tESJ_NS4_8TiledMMAINS4_8MMA_AtomIJNS4_4SM904GMMA30MMA_64x64x32_F32E4M3E5M2_SS_TNILNSO_7ScaleInE1ELSQ_1EEEEEENS4_6LayoutISC_NS5_IJNSA_ILi0EEESU_SU_EEEEENS5_IJNS4_10UnderscoreESX_SX_EEEEENS4_13SM90_TMA_LOADENS4_14ComposedLayoutINS4_7SwizzleILi3ELi4ELi3EEENS4_18smem_ptr_flag_bitsILi8EEENST_INS5_IJNSA_ILi8EEESG_EEENS5_IJSG_SB_EEEEEEEvNS4_8identityES10_S1A_vS1B_EENS_8epilogue10collective18CollectiveEpilogueINS1D_22Sm90TmaWarpSpecializedILi1ELi1ELi32ELb0ELb0EEEJSH_NS5_IJSF_SF_EEESI_NS5_IJSB_llEEESI_S1J_NS1D_6fusion15FusionCallbacksIS1H_NS1K_17LinearCombinationISI_fSI_fLNS_15FloatRoundStyleE2EEESH_S1I_JEEES10_NS11_INS12_ILi2ELi4ELi3EEES15_NST_INS5_IJSF_S16_EEENS5_IJSB_SF_EEEEEEENS4_39AutoVectorizingCopyWithAssumedAlignmentILi128EEENS4_14SM90_TMA_STOREES1U_S1W_NS4_9Copy_AtomIJNS4_17SM90_U32x4_STSM_NENS_6half_tEEEEvEEEvvEEEEvNT_6ParamsE)
        /*0020*/ 	.word	0x00000000
.L_19:


//--------------------- .nv.compat                --------------------------
	.section	.nv.compat,"",@"SHT_CUDA_COMPAT_INFO"
	.align	4
        /*0000*/ 	.byte	0x02, 0x09, 0x01, 0x00, 0x02, 0x02, 0x04, 0x00, 0x02, 0x05, 0x05, 0x00, 0x03, 0x07, 0x01, 0x01
        /*0010*/ 	.byte	0x02, 0x03, 0x01, 0x00, 0x02, 0x06, 0x01, 0x00, 0x04, 0x0b, 0x08, 0x00, 0x00, 0x00, 0x00, 0x00
        /*0020*/ 	.byte	0x00, 0x00, 0x00, 0x00


//--------------------- .nv.info._ZN7cutlass13device_kernelINS_4gemm6kernel13GemmUniversalIN4cute5tupleIJiiiiEEENS1_10collective13CollectiveMmaINS1_46MainloopSm90TmaGmmaWarpSpecializedWithPrefetchILi13ENS5_IJNS4_1CILi1EEESB_SB_EEENS1_59KernelTmaWarpSpecializedFP8FastAccumWithPrefetchAndSplitDMAEEENS5_IJNSA_ILi64EEESF_NSA_ILi128EEEEEENS_12float_e4m3_tENS5_IJlSB_lEEENS_12float_e5m2_tESJ_NS4_8TiledMMAINS4_8MMA_AtomIJNS4_4SM904GMMA30MMA_64x64x32_F32E4M3E5M2_SS_TNILNSO_7ScaleInE1ELSQ_1EEEEEENS4_6LayoutISC_NS5_IJNSA_ILi0EEESU_SU_EEEEENS5_IJNS4_10UnderscoreESX_SX_EEEEENS4_13SM90_TMA_LOADENS4_14ComposedLayoutINS4_7SwizzleILi3ELi4ELi3EEENS4_18smem_ptr_flag_bitsILi8EEENST_INS5_IJNSA_ILi8EEESG_EEENS5_IJSG_SB_EEEEEEEvNS4_8identityES10_S1A_vS1B_EENS_8epilogue10collective18CollectiveEpilogueINS1D_22Sm90TmaWarpSpecializedILi1ELi1ELi32ELb0ELb0EEEJSH_NS5_IJSF_SF_EEESI_NS5_IJSB_llEEESI_S1J_NS1D_6fusion15FusionCallbacksIS1H_NS1K_17LinearCombinationISI_fSI_fLNS_15FloatRoundStyleE2EEESH_S1I_JEEES10_NS11_INS12_ILi2ELi4ELi3EEES15_NST_INS5_IJSF_S16_EEENS5_IJSB_SF_EEEEEEENS4_39AutoVectorizingCopyWithAssumedAlignmentILi128EEENS4_14SM90_TMA_STOREES1U_S1W_NS4_9Copy_AtomIJNS4_17SM90_U32x4_STSM_NENS_6half_tEEEEvEEEvvEEEEvNT_6ParamsE --------------------------
	.section	.nv.info._ZN7cutlass13device_kernelINS_4gemm6kernel13GemmUniversalIN4cute5tupleIJiiiiEEENS1_10collective13CollectiveMmaINS1_46MainloopSm90TmaGmmaWarpSpecializedWithPrefetchILi13ENS5_IJNS4_1CILi1EEESB_SB_EEENS1_59KernelTmaWarpSpecializedFP8FastAccumWithPrefetchAndSplitDMAEEENS5_IJNSA_ILi64EEESF_NSA_ILi128EEEEEENS_12float_e4m3_tENS5_IJlSB_lEEENS_12float_e5m2_tESJ_NS4_8TiledMMAINS4_8MMA_AtomIJNS4_4SM904GMMA30MMA_64x64x32_F32E4M3E5M2_SS_TNILNSO_7ScaleInE1ELSQ_1EEEEEENS4_6LayoutISC_NS5_IJNSA_ILi0EEESU_SU_EEEEENS5_IJNS4_10UnderscoreESX_SX_EEEEENS4_13SM90_TMA_LOADENS4_14ComposedLayoutINS4_7SwizzleILi3ELi4ELi3EEENS4_18smem_ptr_flag_bitsILi8EEENST_INS5_IJNSA_ILi8EEESG_EEENS5_IJSG_SB_EEEEEEEvNS4_8identityES10_S1A_vS1B_EENS_8epilogue10collective18CollectiveEpilogueINS1D_22Sm90TmaWarpSpecializedILi1ELi1ELi32ELb0ELb0EEEJSH_NS5_IJSF_SF_EEESI_NS5_IJSB_llEEESI_S1J_NS1D_6fusion15FusionCallbacksIS1H_NS1K_17LinearCombinationISI_fSI_fLNS_15FloatRoundStyleE2EEESH_S1I_JEEES10_NS11_INS12_ILi2ELi4ELi3EEES15_NST_INS5_IJSF_S16_EEENS5_IJSB_SF_EEEEEEENS4_39AutoVectorizingCopyWithAssumedAlignmentILi128EEENS4_14SM90_TMA_STOREES1U_S1W_NS4_9Copy_AtomIJNS4_17SM90_U32x4_STSM_NENS_6half_tEEEEvEEEvvEEEEvNT_6ParamsE,"",@"SHT_CUDA_INFO"
	.sectionflags	@""
	.align	4


	//----- nvinfo : EIATTR_CUDA_API_VERSION
	.align		4
        /*0000*/ 	.byte	0x04, 0x37
        /*0002*/ 	.short	(.L_21 - .L_20)
.L_20:
        /*0004*/ 	.word	0x00000082


	//----- nvinfo : EIATTR_KPARAM_INFO
	.align		4
.L_21:
        /*0008*/ 	.byte	0x04, 0x17
        /*000a*/ 	.short	(.L_23 - .L_22)
.L_22:
        /*000c*/ 	.word	0x00000000
        /*0010*/ 	.short	0x0000
        /*0012*/ 	.short	0x0070
        /*0014*/ 	.byte	0x00, 0xf0, 0x01, 0x18


	//----- nvinfo : EIATTR_SPARSE_MMA_MASK
	.align		4
.L_23:
        /*0018*/ 	.byte	0x03, 0x50
        /*001a*/ 	.short	0x0000


	//----- nvinfo : EIATTR_MAXREG_COUNT
	.align		4
        /*001c*/ 	.byte	0x03, 0x1b
        /*001e*/ 	.short	0x00ff


	//----- nvinfo : EIATTR_NUM_BARRIERS
	.align		4
        /*0020*/ 	.byte	0x02, 0x4c
        /*0022*/ 	.byte	0x0a
	.zero		1


	//----- nvinfo : EIATTR_EXTERNS
	.align		4
        /*0024*/ 	.byte	0x04, 0x0f
        /*0026*/ 	.short	(.L_25 - .L_24)


	//   ....[0]....
	.align		4
.L_24:
        /*0028*/ 	.word	index@(__assertfail)


	//----- nvinfo : EIATTR_MERCURY_ISA_VERSION
	.align		4
.L_25:
        /*002c*/ 	.byte	0x03, 0x5f
        /*002e*/ 	.short	0x0101


	//----- nvinfo : EIATTR_COOP_GROUP_MASK_REGIDS
	.align		4
        /*0030*/ 	.byte	0x04, 0x29
        /*0032*/ 	.short	(.L_27 - .L_26)


	//   ....[0]....
.L_26:
        /*0034*/ 	.word	0xffffffff


	//   ....[1]....
        /*0038*/ 	.word	0xffffffff


	//   ....[2]....
        /*003c*/ 	.word	0xffffffff


	//   ....[3]....
        /*0040*/ 	.word	0xffffffff


	//   ....[4]....
        /*0044*/ 	.word	0xffffffff


	//   ....[5]....
        /*0048*/ 	.word	0xffffffff


	//   ....[6]....
        /*004c*/ 	.word	0x0500000f


	//----- nvinfo : EIATTR_COOP_GROUP_INSTR_OFFSETS
	.align		4
.L_27:
        /*0050*/ 	.byte	0x04, 0x28
        /*0052*/ 	.short	(.L_29 - .L_28)


	//   ....[0]....
.L_28:
        /*0054*/ 	.word	0x00000060


	//   ....[1]....
        /*0058*/ 	.word	0x00000070


	//   ....[2]....
        /*005c*/ 	.word	0x00000190


	//   ....[3]....
        /*0060*/ 	.word	0x00000640


	//   ....[4]....
        /*0064*/ 	.word	0x00000950


	//   ....[5]....
        /*0068*/ 	.word	0x00004c40


	//   ....[6]....
        /*006c*/ 	.word	0x000063d0


	//----- nvinfo : EIATTR_SYSCALL_OFFSETS
	.align		4
.L_29:
        /*0070*/ 	.byte	0x04, 0x46
        /*0072*/ 	.short	(.L_31 - .L_30)


	//   ....[0]....
.L_30:
        /*0074*/ 	.word	0x00001840


	//   ....[1]....
        /*0078*/ 	.word	0x00001980


	//----- nvinfo : EIATTR_MBARRIER_INSTR_OFFSETS
	.align		4
.L_31:
        /*007c*/ 	.byte	0x04, 0x39
        /*007e*/ 	.short	(.L_33 - .L_32)


	//   ....[0]....
.L_32:
        /*0080*/ 	.word	0x00000330
        /*0084*/ 	.word	0x000000ff
        /*0088*/ 	.word	0x00036000
        /*008c*/ 	.short	0x0100
        /*008e*/ 	.byte	0x08
	.zero		1


	//   ....[1]....
        /*0090*/ 	.word	0x00000340
        /*0094*/ 	.word	0x000000ff
        /*0098*/ 	.word	0x00036068
        /*009c*/ 	.short	0x0100
        /*009e*/ 	.byte	0x08
	.zero		1


	//   ....[2]....
        /*00a0*/ 	.word	0x00000350
        /*00a4*/ 	.word	0x000000ff
        /*00a8*/ 	.word	0x00036008
        /*00ac*/ 	.short	0x0100
        /*00ae*/ 	.byte	0x08
	.zero		1


	//   ....[3]....
        /*00b0*/ 	.word	0x00000360
        /*00b4*/ 	.word	0x000000ff
        /*00b8*/ 	.word	0x00036070
        /*00bc*/ 	.short	0x0100
        /*00be*/ 	.byte	0x08
	.zero		1


	//   ....[4]....
        /*00c0*/ 	.word	0x00000370
        /*00c4*/ 	.word	0x000000ff
        /*00c8*/ 	.word	0x00036010
        /*00cc*/ 	.short	0x0100
        /*00ce*/ 	.byte	0x08
	.zero		1


	//   ....[5]....
        /*00d0*/ 	.word	0x00000380
        /*00d4*/ 	.word	0x000000ff
        /*00d8*/ 	.word	0x00036078
        /*00dc*/ 	.short	0x0100
        /*00de*/ 	.byte	0x08
	.zero		1


	//   ....[6]....
        /*00e0*/ 	.word	0x00000390
        /*00e4*/ 	.word	0x000000ff
        /*00e8*/ 	.word	0x00036018
        /*00ec*/ 	.short	0x0100
        /*00ee*/ 	.byte	0x08
	.zero		1


	//   ....[7]....
        /*00f0*/ 	.word	0x000003a0
        /*00f4*/ 	.word	0x000000ff
        /*00f8*/ 	.word	0x00036080
        /*00fc*/ 	.short	0x0100
        /*00fe*/ 	.byte	0x08
	.zero		1


	//   ....[8]....
        /*0100*/ 	.word	0x000003b0
        /*0104*/ 	.word	0x000000ff
        /*0108*/ 	.word	0x00036020
        /*010c*/ 	.short	0x0100
        /*010e*/ 	.byte	0x08
	.zero		1


	//   ....[9]....
        /*0110*/ 	.word	0x000003c0
        /*0114*/ 	.word	0x000000ff
        /*0118*/ 	.word	0x00036088
        /*011c*/ 	.short	0x0100
        /*011e*/ 	.byte	0x08
	.zero		1


	//   ....[10]....
        /*0120*/ 	.word	0x000003d0
        /*0124*/ 	.word	0x000000ff
        /*0128*/ 	.word	0x00036028
        /*012c*/ 	.short	0x0100
        /*012e*/ 	.byte	0x08
	.zero		1


	//   ....[11]....
        /*0130*/ 	.word	0x000003e0
        /*0134*/ 	.word	0x000000ff
        /*0138*/ 	.word	0x00036090
        /*013c*/ 	.short	0x0100
        /*013e*/ 	.byte	0x08
	.zero		1


	//   ....[12]....
        /*0140*/ 	.word	0x000003f0
        /*0144*/ 	.word	0x000000ff
        /*0148*/ 	.word	0x00036030
        /*014c*/ 	.short	0x0100
        /*014e*/ 	.byte	0x08
	.zero		1


	//   ....[13]....
        /*0150*/ 	.word	0x00000400
        /*0154*/ 	.word	0x000000ff
        /*0158*/ 	.word	0x00036098
        /*015c*/ 	.short	0x0100
        /*015e*/ 	.byte	0x08
	.zero		1


	//   ....[14]....
        /*0160*/ 	.word	0x00000410
        /*0164*/ 	.word	0x000000ff
        /*0168*/ 	.word	0x00036038
        /*016c*/ 	.short	0x0100
        /*016e*/ 	.byte	0x08
	.zero		1


	//   ....[15]....
        /*0170*/ 	.word	0x00000420
        /*0174*/ 	.word	0x000000ff
        /*0178*/ 	.word	0x000360a0
        /*017c*/ 	.short	0x0100
        /*017e*/ 	.byte	0x08
	.zero		1


	//   ....[16]....
        /*0180*/ 	.word	0x00000430
        /*0184*/ 	.word	0x000000ff
        /*0188*/ 	.word	0x00036040
        /*018c*/ 	.short	0x0100
        /*018e*/ 	.byte	0x08
	.zero		1


	//   ....[17]....
        /*0190*/ 	.word	0x00000440
        /*0194*/ 	.word	0x000000ff
        /*0198*/ 	.word	0x000360a8
        /*019c*/ 	.short	0x0100
        /*019e*/ 	.byte	0x08
	.zero		1


	//   ....[18]....
        /*01a0*/ 	.word	0x00000450
        /*01a4*/ 	.word	0x000000ff
        /*01a8*/ 	.word	0x00036048
        /*01ac*/ 	.short	0x0100
        /*01ae*/ 	.byte	0x08
	.zero		1


	//   ....[19]....
        /*01b0*/ 	.word	0x00000460
        /*01b4*/ 	.word	0x000000ff
        /*01b8*/ 	.word	0x000360b0
        /*01bc*/ 	.short	0x0100
        /*01be*/ 	.byte	0x08
	.zero		1


	//   ....[20]....
        /*01c0*/ 	.word	0x00000470
        /*01c4*/ 	.word	0x000000ff
        /*01c8*/ 	.word	0x00036050
        /*01cc*/ 	.short	0x0100
        /*01ce*/ 	.byte	0x08
	.zero		1


	//   ....[21]....
        /*01d0*/ 	.word	0x00000480
        /*01d4*/ 	.word	0x000000ff
        /*01d8*/ 	.word	0x000360b8
        /*01dc*/ 	.short	0x0100
        /*01de*/ 	.byte	0x08
	.zero		1


	//   ....[22]....
        /*01e0*/ 	.word	0x00000490
        /*01e4*/ 	.word	0x000000ff
        /*01e8*/ 	.word	0x00036058
        /*01ec*/ 	.short	0x0100
        /*01ee*/ 	.byte	0x08
	.zero		1


	//   ....[23]....
        /*01f0*/ 	.word	0x000004a0
        /*01f4*/ 	.word	0x000000ff
        /*01f8*/ 	.word	0x000360c0
        /*01fc*/ 	.short	0x0100
        /*01fe*/ 	.byte	0x08
	.zero		1


	//   ....[24]....
        /*0200*/ 	.word	0x000004b0
        /*0204*/ 	.word	0x000000ff
        /*0208*/ 	.word	0x00036060
        /*020c*/ 	.short	0x0100
        /*020e*/ 	.byte	0x08
	.zero		1


	//   ....[25]....
        /*0210*/ 	.word	0x000004c0
        /*0214*/ 	.word	0x000000ff
        /*0218*/ 	.word	0x000360c8
        /*021c*/ 	.short	0x0100
        /*021e*/ 	.byte	0x08
	.zero		1


	//   ....[26]....
        /*0220*/ 	.word	0x000005d0
        /*0224*/ 	.word	0x000000ff
        /*0228*/ 	.word	0x000360e0
        /*022c*/ 	.short	0x0100
        /*022e*/ 	.byte	0x06
	.zero		1


	//   ....[27]....
        /*0230*/ 	.word	0x000005e0
        /*0234*/ 	.word	0x000000ff
        /*0238*/ 	.word	0x000360e8
        /*023c*/ 	.short	0x0100
        /*023e*/ 	.byte	0x06
	.zero		1


	//   ....[28]....
        /*0240*/ 	.word	0x000005f0
        /*0244*/ 	.word	0x000000ff
        /*0248*/ 	.word	0x000360f0
        /*024c*/ 	.short	0x0100
        /*024e*/ 	.byte	0x06
	.zero		1


	//   ....[29]....
        /*0250*/ 	.word	0x00000600
        /*0254*/ 	.word	0x000000ff
        /*0258*/ 	.word	0x000360f8
        /*025c*/ 	.short	0x0100
        /*025e*/ 	.byte	0x06
	.zero		1


	//   ....[30]....
        /*0260*/ 	.word	0x00000610
        /*0264*/ 	.word	0x000000ff
        /*0268*/ 	.word	0x00036100
        /*026c*/ 	.short	0x0100
        /*026e*/ 	.byte	0x06
	.zero		1


	//   ....[31]....
        /*0270*/ 	.word	0x00000760
        /*0274*/ 	.word	0x000000ff
        /*0278*/ 	.word	0x000360d0
        /*027c*/ 	.short	0x0100
        /*027e*/ 	.byte	0x08
	.zero		1


	//   ....[32]....
        /*0280*/ 	.word	0x00000770
        /*0284*/ 	.word	0x000000ff
        /*0288*/ 	.word	0x000360d8
        /*028c*/ 	.short	0x0100
        /*028e*/ 	.byte	0x08
	.zero		1


	//   ....[33]....
        /*0290*/ 	.word	0x00000e00
        /*0294*/ 	.word	0x000000ff
        /*0298*/ 	.word	0x00036000
        /*029c*/ 	.short	0x010a
        /*029e*/ 	.byte	0x04
	.zero		1


	//   ....[34]....
        /*02a0*/ 	.word	0x00000e40
        /*02a4*/ 	.word	0x000000ff
        /*02a8*/ 	.word	0x00036000
        /*02ac*/ 	.short	0x010a
        /*02ae*/ 	.byte	0x04
	.zero		1


	//   ....[35]....
        /*02b0*/ 	.word	0x00001220
        /*02b4*/ 	.word	0x000000ff
        /*02b8*/ 	.word	0x00036000
        /*02bc*/ 	.short	0x010a
        /*02be*/ 	.byte	0x06
	.zero		1


	//   ....[36]....
        /*02c0*/ 	.word	0x00001260
        /*02c4*/ 	.word	0x000000ff
        /*02c8*/ 	.word	0x00036000
        /*02cc*/ 	.short	0x010a
        /*02ce*/ 	.byte	0x06
	.zero		1


	//   ....[37]....
        /*02d0*/ 	.word	0x000014c0
        /*02d4*/ 	.word	0x000000ff
        /*02d8*/ 	.word	0x00000000
        /*02dc*/ 	.short	0x0101
        /*02de*/ 	.byte	0x06
	.zero		1


	//   ....[38]....
        /*02e0*/ 	.word	0x000016c0
        /*02e4*/ 	.word	0x00000005
        /*02e8*/ 	.word	0x00000000
        /*02ec*/ 	.short	0x0101
        /*02ee*/ 	.byte	0x3f
	.zero		1


	//   ....[39]....
        /*02f0*/ 	.word	0x00002050
        /*02f4*/ 	.word	0x000000ff
        /*02f8*/ 	.word	0x000360d0
        /*02fc*/ 	.short	0x010a
        /*02fe*/ 	.byte	0x26
	.zero		1


	//   ....[40]....
        /*0300*/ 	.word	0x00002830
        /*0304*/ 	.word	0x000000ff
        /*0308*/ 	.word	0x00000000
        /*030c*/ 	.short	0x0101
        /*030e*/ 	.byte	0x04
	.zero		1


	//   ....[41]....
        /*0310*/ 	.word	0x00003410
        /*0314*/ 	.word	0x00000007
        /*0318*/ 	.word	0x00036068
        /*031c*/ 	.short	0x010a
        /*031e*/ 	.byte	0x3f
	.zero		1


	//   ....[42]....
        /*0320*/ 	.word	0x000037a0
        /*0324*/ 	.word	0x00000002
        /*0328*/ 	.word	0x00000000
        /*032c*/ 	.short	0x010a
        /*032e*/ 	.byte	0x3f
	.zero		1


	//   ....[43]....
        /*0330*/ 	.word	0x00003820
        /*0334*/ 	.word	0x00000004
        /*0338*/ 	.word	0x00000000
        /*033c*/ 	.short	0x010a
        /*033e*/ 	.byte	0x3f
	.zero		1


	//   ....[44]....
        /*0340*/ 	.word	0x000038b0
        /*0344*/ 	.word	0x00000002
        /*0348*/ 	.word	0x00000000
        /*034c*/ 	.short	0x010a
        /*034e*/ 	.byte	0x3f
	.zero		1


	//   ....[45]....
        /*0350*/ 	.word	0x00003940
        /*0354*/ 	.word	0x00000004
        /*0358*/ 	.word	0x00000000
        /*035c*/ 	.short	0x010a
        /*035e*/ 	.byte	0x3f
	.zero		1


	//   ....[46]....
        /*0360*/ 	.word	0x000039d0
        /*0364*/ 	.word	0x00000002
        /*0368*/ 	.word	0x00000000
        /*036c*/ 	.short	0x010a
        /*036e*/ 	.byte	0x3f
	.zero		1


	//   ....[47]....
        /*0370*/ 	.word	0x00003a60
        /*0374*/ 	.word	0x00000004
        /*0378*/ 	.word	0x00000000
        /*037c*/ 	.short	0x010a
        /*037e*/ 	.byte	0x3f
	.zero		1


	//   ....[48]....
        /*0380*/ 	.word	0x00003af0
        /*0384*/ 	.word	0x00000002
        /*0388*/ 	.word	0x00000000
        /*038c*/ 	.short	0x010a
        /*038e*/ 	.byte	0x3f
	.zero		1


	//   ....[49]....
        /*0390*/ 	.word	0x00003b80
        /*0394*/ 	.word	0x00000004
        /*0398*/ 	.word	0x00000000
        /*039c*/ 	.short	0x010a
        /*039e*/ 	.byte	0x3f
	.zero		1


	//   ....[50]....
        /*03a0*/ 	.word	0x00003c10
        /*03a4*/ 	.word	0x00000002
        /*03a8*/ 	.word	0x00000000
        /*03ac*/ 	.short	0x010a
        /*03ae*/ 	.byte	0x3f
	.zero		1


	//   ....[51]....
        /*03b0*/ 	.word	0x00003ca0
        /*03b4*/ 	.word	0x00000004
        /*03b8*/ 	.word	0x00000000
        /*03bc*/ 	.short	0x010a
        /*03be*/ 	.byte	0x3f
	.zero		1


	//   ....[52]....
        /*03c0*/ 	.word	0x00003d30
        /*03c4*/ 	.word	0x00000002
        /*03c8*/ 	.word	0x00000000
        /*03cc*/ 	.short	0x010a
        /*03ce*/ 	.byte	0x3f
	.zero		1


	//   ....[53]....
        /*03d0*/ 	.word	0x00003dc0
        /*03d4*/ 	.word	0x00000004
        /*03d8*/ 	.word	0x00000000
        /*03dc*/ 	.short	0x010a
        /*03de*/ 	.byte	0x3f
	.zero		1


	//   ....[54]....
        /*03e0*/ 	.word	0x00003e50
        /*03e4*/ 	.word	0x00000003
        /*03e8*/ 	.word	0x00000000
        /*03ec*/ 	.short	0x010a
        /*03ee*/ 	.byte	0x3f
	.zero		1


	//   ....[55]....
        /*03f0*/ 	.word	0x00003f10
        /*03f4*/ 	.word	0x00000004
        /*03f8*/ 	.word	0x00036100
        /*03fc*/ 	.short	0x0101
        /*03fe*/ 	.byte	0x3f
	.zero		1


	//   ....[56]....
        /*0400*/ 	.word	0x00004040
        /*0404*/ 	.word	0x00000007
        /*0408*/ 	.word	0x00036068
        /*040c*/ 	.short	0x010a
        /*040e*/ 	.byte	0x3f
	.zero		1


	//   ....[57]....
        /*0410*/ 	.word	0x000043e0
        /*0414*/ 	.word	0x00000007
        /*0418*/ 	.word	0x00000000
        /*041c*/ 	.short	0x010a
        /*041e*/ 	.byte	0x3f
	.zero		1


	//   ....[58]....
        /*0420*/ 	.word	0x00004460
        /*0424*/ 	.word	0x00000009
        /*0428*/ 	.word	0x00000000
        /*042c*/ 	.short	0x010a
        /*042e*/ 	.byte	0x3f
	.zero		1


	//   ....[59]....
        /*0430*/ 	.word	0x000044f0
        /*0434*/ 	.word	0x00000007
        /*0438*/ 	.word	0x00000000
        /*043c*/ 	.short	0x010a
        /*043e*/ 	.byte	0x3f
	.zero		1


	//   ....[60]....
        /*0440*/ 	.word	0x00004580
        /*0444*/ 	.word	0x00000009
        /*0448*/ 	.word	0x00000000
        /*044c*/ 	.short	0x010a
        /*044e*/ 	.byte	0x3f
	.zero		1


	//   ....[61]....
        /*0450*/ 	.word	0x00004610
        /*0454*/ 	.word	0x00000007
        /*0458*/ 	.word	0x00000000
        /*045c*/ 	.short	0x010a
        /*045e*/ 	.byte	0x3f
	.zero		1


	//   ....[62]....
        /*0460*/ 	.word	0x000046a0
        /*0464*/ 	.word	0x00000009
        /*0468*/ 	.word	0x00000000
        /*046c*/ 	.short	0x010a
        /*046e*/ 	.byte	0x3f
	.zero		1


	//   ....[63]....
        /*0470*/ 	.word	0x00004730
        /*0474*/ 	.word	0x00000007
        /*0478*/ 	.word	0x00000000
        /*047c*/ 	.short	0x010a
        /*047e*/ 	.byte	0x3f
	.zero		1


	//   ....[64]....
        /*0480*/ 	.word	0x000047c0
        /*0484*/ 	.word	0x00000009
        /*0488*/ 	.word	0x00000000
        /*048c*/ 	.short	0x010a
        /*048e*/ 	.byte	0x3f
	.zero		1


	//   ....[65]....
        /*0490*/ 	.word	0x00004850
        /*0494*/ 	.word	0x00000007
        /*0498*/ 	.word	0x00000000
        /*049c*/ 	.short	0x010a
        /*049e*/ 	.byte	0x3f
	.zero		1


	//   ....[66]....
        /*04a0*/ 	.word	0x000048e0
        /*04a4*/ 	.word	0x00000009
        /*04a8*/ 	.word	0x00000000
        /*04ac*/ 	.short	0x010a
        /*04ae*/ 	.byte	0x3f
	.zero		1


	//   ....[67]....
        /*04b0*/ 	.word	0x00004970
        /*04b4*/ 	.word	0x00000007
        /*04b8*/ 	.word	0x00000000
        /*04bc*/ 	.short	0x010a
        /*04be*/ 	.byte	0x3f
	.zero		1


	//   ....[68]....
        /*04c0*/ 	.word	0x00004a00
        /*04c4*/ 	.word	0x00000009
        /*04c8*/ 	.word	0x00000000
        /*04cc*/ 	.short	0x010a
        /*04ce*/ 	.byte	0x3f
	.zero		1


	//   ....[69]....
        /*04d0*/ 	.word	0x00004a90
        /*04d4*/ 	.word	0x00000005
        /*04d8*/ 	.word	0x00000000
        /*04dc*/ 	.short	0x010a
        /*04de*/ 	.byte	0x3f
	.zero		1


	//   ....[70]....
        /*04e0*/ 	.word	0x00004ea0
        /*04e4*/ 	.word	0x00000005
        /*04e8*/ 	.word	0x000360d8
        /*04ec*/ 	.short	0x010a
        /*04ee*/ 	.byte	0x3f
	.zero		1


	//   ....[71]....
        /*04f0*/ 	.word	0x00004fc0
        /*04f4*/ 	.word	0x00000005
        /*04f8*/ 	.word	0x000360d0
        /*04fc*/ 	.short	0x010b
        /*04fe*/ 	.byte	0x3f
	.zero		1


	//   ....[72]....
        /*0500*/ 	.word	0x00005030
        /*0504*/ 	.word	0x00000003
        /*0508*/ 	.word	0x00000000
        /*050c*/ 	.short	0x0101
        /*050e*/ 	.byte	0x3f
	.zero		1


	//   ....[73]....
        /*0510*/ 	.word	0x000050a0
        /*0514*/ 	.word	0x00000005
        /*0518*/ 	.word	0x000360d8
        /*051c*/ 	.short	0x010a
        /*051e*/ 	.byte	0x3f
	.zero		1


	//   ....[74]....
        /*0520*/ 	.word	0x00005390
        /*0524*/ 	.word	0x000000ff
        /*0528*/ 	.word	0x00036100
        /*052c*/ 	.short	0x010a
        /*052e*/ 	.byte	0x07
	.zero		1


	//   ....[75]....
        /*0530*/ 	.word	0x000054b0
        /*0534*/ 	.word	0x000000ff
        /*0538*/ 	.word	0x000360e0
        /*053c*/ 	.short	0x010a
        /*053e*/ 	.byte	0x07
	.zero		1


	//   ....[76]....
        /*0540*/ 	.word	0x00005720
        /*0544*/ 	.word	0x00000003
        /*0548*/ 	.word	0x000360e0
        /*054c*/ 	.short	0x010a
        /*054e*/ 	.byte	0x3f
	.zero		1


	//   ....[77]....
        /*0550*/ 	.word	0x00005740
        /*0554*/ 	.word	0x00000003
        /*0558*/ 	.word	0x000360e8
        /*055c*/ 	.short	0x010a
        /*055e*/ 	.byte	0x3f
	.zero		1


	//   ....[78]....
        /*0560*/ 	.word	0x00005760
        /*0564*/ 	.word	0x00000003
        /*0568*/ 	.word	0x000360f0
        /*056c*/ 	.short	0x010a
        /*056e*/ 	.byte	0x3f
	.zero		1


	//   ....[79]....
        /*0570*/ 	.word	0x00005780
        /*0574*/ 	.word	0x00000003
        /*0578*/ 	.word	0x000360f8
        /*057c*/ 	.short	0x010a
        /*057e*/ 	.byte	0x3f
	.zero		1


	//   ....[80]....
        /*0580*/ 	.word	0x00005870
        /*0584*/ 	.word	0x00000000
        /*0588*/ 	.word	0x00000000
        /*058c*/ 	.short	0x010a
        /*058e*/ 	.byte	0x3f
	.zero		1


	//   ....[81]....
        /*0590*/ 	.word	0x00005900
        /*0594*/ 	.word	0x00000005
        /*0598*/ 	.word	0x00036000
        /*059c*/ 	.short	0x010a
        /*059e*/ 	.byte	0x3f
	.zero		1


	//   ....[82]....
        /*05a0*/ 	.word	0x00005960
        /*05a4*/ 	.word	0x00000004
        /*05a8*/ 	.word	0x00036000
        /*05ac*/ 	.short	0x010a
        /*05ae*/ 	.byte	0x3f
	.zero		1


	//   ....[83]....
        /*05b0*/ 	.word	0x000059c0
        /*05b4*/ 	.word	0x00000005
        /*05b8*/ 	.word	0x000360d0
        /*05bc*/ 	.short	0x010a
        /*05be*/ 	.byte	0x3f
	.zero		1


	//   ....[84]....
        /*05c0*/ 	.word	0x00005a10
        /*05c4*/ 	.word	0x00000007
        /*05c8*/ 	.word	0x00036068
        /*05cc*/ 	.short	0x010a
        /*05ce*/ 	.byte	0x3f
	.zero		1


	//   ....[85]....
        /*05d0*/ 	.word	0x00005af0
        /*05d4*/ 	.word	0x00000002
        /*05d8*/ 	.word	0x00000000
        /*05dc*/ 	.short	0x010a
        /*05de*/ 	.byte	0x3f
	.zero		1


	//   ....[86]....
        /*05e0*/ 	.word	0x00005b40
        /*05e4*/ 	.word	0x00000004
        /*05e8*/ 	.word	0x00000000
        /*05ec*/ 	.short	0x010a
        /*05ee*/ 	.byte	0x3f
	.zero		1


	//   ....[87]....
        /*05f0*/ 	.word	0x00005b90
        /*05f4*/ 	.word	0x00000002
        /*05f8*/ 	.word	0x00000000
        /*05fc*/ 	.short	0x010a
        /*05fe*/ 	.byte	0x3f
	.zero		1


	//   ....[88]....
        /*0600*/ 	.word	0x00005be0
        /*0604*/ 	.word	0x00000004
        /*0608*/ 	.word	0x00000000
        /*060c*/ 	.short	0x010a
        /*060e*/ 	.byte	0x3f
	.zero		1


	//   ....[89]....
        /*0610*/ 	.word	0x00005c30
        /*0614*/ 	.word	0x00000002
        /*0618*/ 	.word	0x00000000
        /*061c*/ 	.short	0x010a
        /*061e*/ 	.byte	0x3f
	.zero		1


	//   ....[90]....
        /*0620*/ 	.word	0x00005c80
        /*0624*/ 	.word	0x00000004
        /*0628*/ 	.word	0x00000000
        /*062c*/ 	.short	0x010a
        /*062e*/ 	.byte	0x3f
	.zero		1


	//   ....[91]....
        /*0630*/ 	.word	0x00005cd0
        /*0634*/ 	.word	0x00000002
        /*0638*/ 	.word	0x00000000
        /*063c*/ 	.short	0x010a
        /*063e*/ 	.byte	0x3f
	.zero		1


	//   ....[92]....
        /*0640*/ 	.word	0x00005d20
        /*0644*/ 	.word	0x00000004
        /*0648*/ 	.word	0x00000000
        /*064c*/ 	.short	0x010a
        /*064e*/ 	.byte	0x3f
	.zero		1


	//   ....[93]....
        /*0650*/ 	.word	0x00005d70
        /*0654*/ 	.word	0x00000002
        /*0658*/ 	.word	0x00000000
        /*065c*/ 	.short	0x010a
        /*065e*/ 	.byte	0x3f
	.zero		1


	//   ....[94]....
        /*0660*/ 	.word	0x00005dc0
        /*0664*/ 	.word	0x00000004
        /*0668*/ 	.word	0x00000000
        /*066c*/ 	.short	0x010a
        /*066e*/ 	.byte	0x3f
	.zero		1


	//   ....[95]....
        /*0670*/ 	.word	0x00005e10
        /*0674*/ 	.word	0x00000002
        /*0678*/ 	.word	0x00000000
        /*067c*/ 	.short	0x010a
        /*067e*/ 	.byte	0x3f
	.zero		1


	//   ....[96]....
        /*0680*/ 	.word	0x00005e60
        /*0684*/ 	.word	0x00000004
        /*0688*/ 	.word	0x00000000
        /*068c*/ 	.short	0x010a
        /*068e*/ 	.byte	0x3f
	.zero		1


	//   ....[97]....
        /*0690*/ 	.word	0x00005eb0
        /*0694*/ 	.word	0x00000007
        /*0698*/ 	.word	0x00036068
        /*069c*/ 	.short	0x010a
        /*069e*/ 	.byte	0x3f
	.zero		1


	//   ....[98]....
        /*06a0*/ 	.word	0x00005f90
        /*06a4*/ 	.word	0x00000007
        /*06a8*/ 	.word	0x00000000
        /*06ac*/ 	.short	0x010a
        /*06ae*/ 	.byte	0x3f
	.zero		1


	//   ....[99]....
        /*06b0*/ 	.word	0x00005fe0
        /*06b4*/ 	.word	0x00000009
        /*06b8*/ 	.word	0x00000000
        /*06bc*/ 	.short	0x010a
        /*06be*/ 	.byte	0x3f
	.zero		1


	//   ....[100]....
        /*06c0*/ 	.word	0x00006030
        /*06c4*/ 	.word	0x00000007
        /*06c8*/ 	.word	0x00000000
        /*06cc*/ 	.short	0x010a
        /*06ce*/ 	.byte	0x3f
	.zero		1


	//   ....[101]....
        /*06d0*/ 	.word	0x00006080
        /*06d4*/ 	.word	0x00000009
        /*06d8*/ 	.word	0x00000000
        /*06dc*/ 	.short	0x010a
        /*06de*/ 	.byte	0x3f
	.zero		1


	//   ....[102]....
        /*06e0*/ 	.word	0x000060d0
        /*06e4*/ 	.word	0x00000007
        /*06e8*/ 	.word	0x00000000
        /*06ec*/ 	.short	0x010a
        /*06ee*/ 	.byte	0x3f
	.zero		1


	//   ....[103]....
        /*06f0*/ 	.word	0x00006120
        /*06f4*/ 	.word	0x00000009
        /*06f8*/ 	.word	0x00000000
        /*06fc*/ 	.short	0x010a
        /*06fe*/ 	.byte	0x3f
	.zero		1


	//   ....[104]....
        /*0700*/ 	.word	0x00006170
        /*0704*/ 	.word	0x00000007
        /*0708*/ 	.word	0x00000000
        /*070c*/ 	.short	0x010a
        /*070e*/ 	.byte	0x3f
	.zero		1


	//   ....[105]....
        /*0710*/ 	.word	0x000061c0
        /*0714*/ 	.word	0x00000009
        /*0718*/ 	.word	0x00000000
        /*071c*/ 	.short	0x010a
        /*071e*/ 	.byte	0x3f
	.zero		1


	//   ....[106]....
        /*0720*/ 	.word	0x00006210
        /*0724*/ 	.word	0x00000007
        /*0728*/ 	.word	0x00000000
        /*072c*/ 	.short	0x010a
        /*072e*/ 	.byte	0x3f
	.zero		1


	//   ....[107]....
        /*0730*/ 	.word	0x00006260
        /*0734*/ 	.word	0x00000009
        /*0738*/ 	.word	0x00000000
        /*073c*/ 	.short	0x010a
        /*073e*/ 	.byte	0x3f
	.zero		1


	//   ....[108]....
        /*0740*/ 	.word	0x000062b0
        /*0744*/ 	.word	0x00000007
        /*0748*/ 	.word	0x00000000
        /*074c*/ 	.short	0x010a
        /*074e*/ 	.byte	0x3f
	.zero		1


	//   ....[109]....
        /*0750*/ 	.word	0x00006300
        /*0754*/ 	.word	0x00000009
        /*0758*/ 	.word	0x00000000
        /*075c*/ 	.short	0x010a
        /*075e*/ 	.byte	0x3f
	.zero		1


	//   ....[110]....
        /*0760*/ 	.word	0x00006350
        /*0764*/ 	.word	0x00000005
        /*0768*/ 	.word	0x00000000
        /*076c*/ 	.short	0x010a
        /*076e*/ 	.byte	0x3f
	.zero		1


	//   ....[111]....
        /*0770*/ 	.word	0x000064a0
        /*0774*/ 	.word	0x00000005
        /*0778*/ 	.word	0x000360d8
        /*077c*/ 	.short	0x010a
        /*077e*/ 	.byte	0x3f
	.zero		1


	//   ....[112]....
        /*0780*/ 	.word	0x00006590
        /*0784*/ 	.word	0x00000005
        /*0788*/ 	.word	0x000360e0
        /*078c*/ 	.short	0x010a
        /*078e*/ 	.byte	0x3f
	.zero		1


	//   ....[113]....
        /*0790*/ 	.word	0x000065e0
        /*0794*/ 	.word	0x00000003
        /*0798*/ 	.word	0x000360e0
        /*079c*/ 	.short	0x010a
        /*079e*/ 	.byte	0x3f
	.zero		1


	//   ....[114]....
        /*07a0*/ 	.word	0x00006630
        /*07a4*/ 	.word	0x00000003
        /*07a8*/ 	.word	0x000360e8
        /*07ac*/ 	.short	0x010a
        /*07ae*/ 	.byte	0x3f
	.zero		1


	//   ....[115]....
        /*07b0*/ 	.word	0x00006680
        /*07b4*/ 	.word	0x00000003
        /*07b8*/ 	.word	0x000360f0
        /*07bc*/ 	.short	0x010a
        /*07be*/ 	.byte	0x3f
	.zero		1


	//   ....[116]....
        /*07c0*/ 	.word	0x000066d0
        /*07c4*/ 	.word	0x00000003
        /*07c8*/ 	.word	0x000360f8
        /*07cc*/ 	.short	0x010a
        /*07ce*/ 	.byte	0x3f
	.zero		1


	//   ....[117]....
        /*07d0*/ 	.word	0x00006720
        /*07d4*/ 	.word	0x00000000
        /*07d8*/ 	.word	0x00000000
        /*07dc*/ 	.short	0x010a
        /*07de*/ 	.byte	0x3f
	.zero		1


	//----- nvinfo : EIATTR_NUM_MBARRIERS
	.align		4
.L_33:
        /*07e0*/ 	.byte	0x03, 0x38
        /*07e2*/ 	.short	0x0021


	//----- nvinfo : EIATTR_EXIT_INSTR_OFFSETS
	.align		4
        /*07e4*/ 	.byte	0x04, 0x1c
        /*07e6*/ 	.short	(.L_35 - .L_34)


	//   ....[0]....
.L_34:
        /*07e8*/ 	.word	0x00000c30


	//   ....[1]....
        /*07ec*/ 	.word	0x00003270


	//   ....[2]....
        /*07f0*/ 	.word	0x000036c0


	//   ....[3]....
        /*07f4*/ 	.word	0x00003e80


	//   ....[4]....
        /*07f8*/ 	.word	0x00004ba0


	//   ....[5]....
        /*07fc*/ 	.word	0x00004be0


	//   ....[6]....
        /*0800*/ 	.word	0x00004c10


	//   ....[7]....
        /*0804*/ 	.word	0x00005060


	//   ....[8]....
        /*0808*/ 	.word	0x000050d0


	//   ....[9]....
        /*080c*/ 	.word	0x00005100


	//   ....[10]....
        /*0810*/ 	.word	0x00005130


	//   ....[11]....
        /*0814*/ 	.word	0x00005630


	//   ....[12]....
        /*0818*/ 	.word	0x000057f0


	//   ....[13]....
        /*081c*/ 	.word	0x000058b0


	//----- nvinfo : EIATTR_INDIRECT_BRANCH_TARGETS
	.align		4
.L_35:
        /*0820*/ 	.byte	0x04, 0x34
        /*0822*/ 	.short	(.L_37 - .L_36)


	//   ....[0]....
.L_36:
        /*0824*/ 	.word	.L_x_174@srel
        /*0828*/ 	.short	0x0
        /*082a*/ 	.short	0x0
        /*082c*/ 	.word	0x4
        /*0830*/ 	.word	.L_x_175@srel
        /*0834*/ 	.word	.L_x_176@srel
        /*0838*/ 	.word	.L_x_177@srel
        /*083c*/ 	.word	.L_x_176@srel


	//----- nvinfo : EIATTR_MAX_THREADS
	.align		4
.L_37:
        /*0840*/ 	.byte	0x04, 0x05
        /*0842*/ 	.short	(.L_39 - .L_38)
.L_38:
        /*0844*/ 	.word	0x00000100
        /*0848*/ 	.word	0x00000001
        /*084c*/ 	.word	0x00000001


	//----- nvinfo : EIATTR_CRS_STACK_SIZE
	.align		4
.L_39:
        /*0850*/ 	.byte	0x04, 0x1e
        /*0852*/ 	.short	(.L_41 - .L_40)
.L_40:
        /*0854*/ 	.word	0x00000000


	//----- nvinfo : EIATTR_CBANK_PARAM_SIZE
	.align		4
.L_41:
        /*0858*/ 	.byte	0x03, 0x19
        /*085a*/ 	.short	0x0670


	//----- nvinfo : EIATTR_PARAM_CBANK
	.align		4
        /*085c*/ 	.byte	0x04, 0x0a
        /*085e*/ 	.short	(.L_43 - .L_42)
	.align		4
.L_42:
        /*0860*/ 	.word	index@(.nv.constant0._ZN7cutlass13device_kernelINS_4gemm6kernel13GemmUniversalIN4cute5tupleIJiiiiEEENS1_10collective13CollectiveMmaINS1_46MainloopSm90TmaGmmaWarpSpecializedWithPrefetchILi13ENS5_IJNS4_1CILi1EEESB_SB_EEENS1_59KernelTmaWarpSpecializedFP8FastAccumWithPrefetchAndSplitDMAEEENS5_IJNSA_ILi64EEESF_NSA_ILi128EEEEEENS_12float_e4m3_tENS5_IJlSB_lEEENS_12float_e5m2_tESJ_NS4_8TiledMMAINS4_8MMA_AtomIJNS4_4SM904GMMA30MMA_64x64x32_F32E4M3E5M2_SS_TNILNSO_7ScaleInE1ELSQ_1EEEEEENS4_6LayoutISC_NS5_IJNSA_ILi0EEESU_SU_EEEEENS5_IJNS4_10UnderscoreESX_SX_EEEEENS4_13SM90_TMA_LOADENS4_14ComposedLayoutINS4_7SwizzleILi3ELi4ELi3EEENS4_18smem_ptr_flag_bitsILi8EEENST_INS5_IJNSA_ILi8EEESG_EEENS5_IJSG_SB_EEEEEEEvNS4_8identityES10_S1A_vS1B_EENS_8epilogue10collective18CollectiveEpilogueINS1D_22Sm90TmaWarpSpecializedILi1ELi1ELi32ELb0ELb0EEEJSH_NS5_IJSF_SF_EEESI_NS5_IJSB_llEEESI_S1J_NS1D_6fusion15FusionCallbacksIS1H_NS1K_17LinearCombinationISI_fSI_fLNS_15FloatRoundStyleE2EEESH_S1I_JEEES10_NS11_INS12_ILi2ELi4ELi3EEES15_NST_INS5_IJSF_S16_EEENS5_IJSB_SF_EEEEEEENS4_39AutoVectorizingCopyWithAssumedAlignmentILi128EEENS4_14SM90_TMA_STOREES1U_S1W_NS4_9Copy_AtomIJNS4_17SM90_U32x4_STSM_NENS_6half_tEEEEvEEEvvEEEEvNT_6ParamsE)
        /*0864*/ 	.short	0x0210
        /*0866*/ 	.short	0x0670


	//----- nvinfo : EIATTR_SW_WAR
	.align		4
.L_43:
        /*0868*/ 	.byte	0x04, 0x36
        /*086a*/ 	.short	(.L_45 - .L_44)
.L_44:
        /*086c*/ 	.word	0x00000008
.L_45:


//--------------------- .nv.callgraph             --------------------------
	.section	.nv.callgraph,"",@"SHT_CUDA_CALLGRAPH"
	.align	4
	.sectionentsize	8
	.align		4
        /*0000*/ 	.word	0x00000000
	.align		4
        /*0004*/ 	.word	0xffffffff
	.align		4
        /*0008*/ 	.word	index@(_ZN7cutlass13device_kernelINS_4gemm6kernel13GemmUniversalIN4cute5tupleIJiiiiEEENS1_10collective13CollectiveMmaINS1_46MainloopSm90TmaGmmaWarpSpecializedWithPrefetchILi13ENS5_IJNS4_1CILi1EEESB_SB_EEENS1_59KernelTmaWarpSpecializedFP8FastAccumWithPrefetchAndSplitDMAEEENS5_IJNSA_ILi64EEESF_NSA_ILi128EEEEEENS_12float_e4m3_tENS5_IJlSB_lEEENS_12float_e5m2_tESJ_NS4_8TiledMMAINS4_8MMA_AtomIJNS4_4SM904GMMA30MMA_64x64x32_F32E4M3E5M2_SS_TNILNSO_7ScaleInE1ELSQ_1EEEEEENS4_6LayoutISC_NS5_IJNSA_ILi0EEESU_SU_EEEEENS5_IJNS4_10UnderscoreESX_SX_EEEEENS4_13SM90_TMA_LOADENS4_14ComposedLayoutINS4_7SwizzleILi3ELi4ELi3EEENS4_18smem_ptr_flag_bitsILi8EEENST_INS5_IJNSA_ILi8EEESG_EEENS5_IJSG_SB_EEEEEEEvNS4_8identityES10_S1A_vS1B_EENS_8epilogue10collective18CollectiveEpilogueINS1D_22Sm90TmaWarpSpecializedILi1ELi1ELi32ELb0ELb0EEEJSH_NS5_IJSF_SF_EEESI_NS5_IJSB_llEEESI_S1J_NS1D_6fusion15FusionCallbacksIS1H_NS1K_17LinearCombinationISI_fSI_fLNS_15FloatRoundStyleE2EEESH_S1I_JEEES10_NS11_INS12_ILi2ELi4ELi3EEES15_NST_INS5_IJSF_S16_EEENS5_IJSB_SF_EEEEEEENS4_39AutoVectorizingCopyWithAssumedAlignmentILi128EEENS4_14SM90_TMA_STOREES1U_S1W_NS4_9Copy_AtomIJNS4_17SM90_U32x4_STSM_NENS_6half_tEEEEvEEEvvEEEEvNT_6ParamsE)
	.align		4
        /*000c*/ 	.word	index@(__assertfail)
	.align		4
        /*0010*/ 	.word	0x00000000
	.align		4
        /*0014*/ 	.word	0xfffffffe
	.align		4
        /*0018*/ 	.word	0x00000000
	.align		4
        /*001c*/ 	.word	0xfffffffd
	.align		4
        /*0020*/ 	.word	0x00000000
	.align		4
        /*0024*/ 	.word	0xfffffffc


//--------------------- .nv.constant4             --------------------------
	.section	.nv.constant4,"a",@progbits
	.align	8
	.align		8
.nv.constant4:
        /*0000*/ 	.dword	__assertfail
	.align		8
        /*0008*/ 	.dword	__unnamed_1
	.align		8
        /*0010*/ 	.dword	_ZN34_INTERNAL_33a68b91_4_k_cu_stride_A4cuda3std3__45__cpo5beginE
	.align		8
        /*0018*/ 	.dword	_ZN34_INTERNAL_33a68b91_4_k_cu_stride_A4cuda3std3__45__cpo3endE
	.align		8
        /*0020*/ 	.dword	_ZN34_INTERNAL_33a68b91_4_k_cu_stride_A4cuda3std3__45__cpo6cbeginE
	.align		8
        /*0028*/ 	.dword	_ZN34_INTERNAL_33a68b91_4_k_cu_stride_A4cuda3std3__45__cpo4cendE
	.align		8
        /*0030*/ 	.dword	_ZN34_INTERNAL_33a68b91_4_k_cu_stride_A4cuda3std3__436_GLOBAL__N__33a68b91_4_k_cu_stride_A6ignoreE
	.align		8
        /*0038*/ 	.dword	_ZN34_INTERNAL_33a68b91_4_k_cu_stride_A4cuda3std3__419piecewise_constructE
	.align		8
        /*0040*/ 	.dword	_ZN34_INTERNAL_33a68b91_4_k_cu_stride_A4cuda3std3__48in_placeE
	.align		8
        /*0048*/ 	.dword	_ZN34_INTERNAL_33a68b91_4_k_cu_stride_A4cuda3std6ranges3__45__cpo4swapE
	.align		8
        /*0050*/ 	.dword	_ZN34_INTERNAL_33a68b91_4_k_cu_stride_A4cuda3std6ranges3__45__cpo9iter_moveE
	.align		8
        /*0058*/ 	.dword	_ZN34_INTERNAL_33a68b91_4_k_cu_stride_A4cute7productE
	.align		8
        /*0060*/ 	.dword	_ZN34_INTERNAL_33a68b91_4_k_cu_stride_A4cute1_E
	.align		8
        /*0068*/ 	.dword	$str$36
	.align		8
        /*0070*/ 	.dword	$str$37


//--------------------- .nv.constant2._ZN7cutlass13device_kernelINS_4gemm6kernel13GemmUniversalIN4cute5tupleIJiiiiEEENS1_10collective13CollectiveMmaINS1_46MainloopSm90TmaGmmaWarpSpecializedWithPrefetchILi13ENS5_IJNS4_1CILi1EEESB_SB_EEENS1_59KernelTmaWarpSpecializedFP8FastAccumWithPrefetchAndSplitDMAEEENS5_IJNSA_ILi64EEESF_NSA_ILi128EEEEEENS_12float_e4m3_tENS5_IJlSB_lEEENS_12float_e5m2_tESJ_NS4_8TiledMMAINS4_8MMA_AtomIJNS4_4SM904GMMA30MMA_64x64x32_F32E4M3E5M2_SS_TNILNSO_7ScaleInE1ELSQ_1EEEEEENS4_6LayoutISC_NS5_IJNSA_ILi0EEESU_SU_EEEEENS5_IJNS4_10UnderscoreESX_SX_EEEEENS4_13SM90_TMA_LOADENS4_14ComposedLayoutINS4_7SwizzleILi3ELi4ELi3EEENS4_18smem_ptr_flag_bitsILi8EEENST_INS5_IJNSA_ILi8EEESG_EEENS5_IJSG_SB_EEEEEEEvNS4_8identityES10_S1A_vS1B_EENS_8epilogue10collective18CollectiveEpilogueINS1D_22Sm90TmaWarpSpecializedILi1ELi1ELi32ELb0ELb0EEEJSH_NS5_IJSF_SF_EEESI_NS5_IJSB_llEEESI_S1J_NS1D_6fusion15FusionCallbacksIS1H_NS1K_17LinearCombinationISI_fSI_fLNS_15FloatRoundStyleE2EEESH_S1I_JEEES10_NS11_INS12_ILi2ELi4ELi3EEES15_NST_INS5_IJSF_S16_EEENS5_IJSB_SF_EEEEEEENS4_39AutoVectorizingCopyWithAssumedAlignmentILi128EEENS4_14SM90_TMA_STOREES1U_S1W_NS4_9Copy_AtomIJNS4_17SM90_U32x4_STSM_NENS_6half_tEEEEvEEEvvEEEEvNT_6ParamsE --------------------------
	.section	.nv.constant2._ZN7cutlass13device_kernelINS_4gemm6kernel13GemmUniversalIN4cute5tupleIJiiiiEEENS1_10collective13CollectiveMmaINS1_46MainloopSm90TmaGmmaWarpSpecializedWithPrefetchILi13ENS5_IJNS4_1CILi1EEESB_SB_EEENS1_59KernelTmaWarpSpecializedFP8FastAccumWithPrefetchAndSplitDMAEEENS5_IJNSA_ILi64EEESF_NSA_ILi128EEEEEENS_12float_e4m3_tENS5_IJlSB_lEEENS_12float_e5m2_tESJ_NS4_8TiledMMAINS4_8MMA_AtomIJNS4_4SM904GMMA30MMA_64x64x32_F32E4M3E5M2_SS_TNILNSO_7ScaleInE1ELSQ_1EEEEEENS4_6LayoutISC_NS5_IJNSA_ILi0EEESU_SU_EEEEENS5_IJNS4_10UnderscoreESX_SX_EEEEENS4_13SM90_TMA_LOADENS4_14ComposedLayoutINS4_7SwizzleILi3ELi4ELi3EEENS4_18smem_ptr_flag_bitsILi8EEENST_INS5_IJNSA_ILi8EEESG_EEENS5_IJSG_SB_EEEEEEEvNS4_8identityES10_S1A_vS1B_EENS_8epilogue10collective18CollectiveEpilogueINS1D_22Sm90TmaWarpSpecializedILi1ELi1ELi32ELb0ELb0EEEJSH_NS5_IJSF_SF_EEESI_NS5_IJSB_llEEESI_S1J_NS1D_6fusion15FusionCallbacksIS1H_NS1K_17LinearCombinationISI_fSI_fLNS_15FloatRoundStyleE2EEESH_S1I_JEEES10_NS11_INS12_ILi2ELi4ELi3EEES15_NST_INS5_IJSF_S16_EEENS5_IJSB_SF_EEEEEEENS4_39AutoVectorizingCopyWithAssumedAlignmentILi128EEENS4_14SM90_TMA_STOREES1U_S1W_NS4_9Copy_AtomIJNS4_17SM90_U32x4_STSM_NENS_6half_tEEEEvEEEvvEEEEvNT_6ParamsE,"a",@progbits
	.sectionflags	@""
	.align	4
.nv.constant2._ZN7cutlass13device_kernelINS_4gemm6kernel13GemmUniversalIN4cute5tupleIJiiiiEEENS1_10collective13CollectiveMmaINS1_46MainloopSm90TmaGmmaWarpSpecializedWithPrefetchILi13ENS5_IJNS4_1CILi1EEESB_SB_EEENS1_59KernelTmaWarpSpecializedFP8FastAccumWithPrefetchAndSplitDMAEEENS5_IJNSA_ILi64EEESF_NSA_ILi128EEEEEENS_12float_e4m3_tENS5_IJlSB_lEEENS_12float_e5m2_tESJ_NS4_8TiledMMAINS4_8MMA_AtomIJNS4_4SM904GMMA30MMA_64x64x32_F32E4M3E5M2_SS_TNILNSO_7ScaleInE1ELSQ_1EEEEEENS4_6LayoutISC_NS5_IJNSA_ILi0EEESU_SU_EEEEENS5_IJNS4_10UnderscoreESX_SX_EEEEENS4_13SM90_TMA_LOADENS4_14ComposedLayoutINS4_7SwizzleILi3ELi4ELi3EEENS4_18smem_ptr_flag_bitsILi8EEENST_INS5_IJNSA_ILi8EEESG_EEENS5_IJSG_SB_EEEEEEEvNS4_8identityES10_S1A_vS1B_EENS_8epilogue10collective18CollectiveEpilogueINS1D_22Sm90TmaWarpSpecializedILi1ELi1ELi32ELb0ELb0EEEJSH_NS5_IJSF_SF_EEESI_NS5_IJSB_llEEESI_S1J_NS1D_6fusion15FusionCallbacksIS1H_NS1K_17LinearCombinationISI_fSI_fLNS_15FloatRoundStyleE2EEESH_S1I_JEEES10_NS11_INS12_ILi2ELi4ELi3EEES15_NST_INS5_IJSF_S16_EEENS5_IJSB_SF_EEEEEEENS4_39AutoVectorizingCopyWithAssumedAlignmentILi128EEENS4_14SM90_TMA_STOREES1U_S1W_NS4_9Copy_AtomIJNS4_17SM90_U32x4_STSM_NENS_6half_tEEEEvEEEvvEEEEvNT_6ParamsE:
        /*0000*/ 	.byte	0xa0, 0x3e, 0x00, 0x00, 0xf0, 0x50, 0x00, 0x00, 0xd0, 0x32, 0x00, 0x00, 0xf0, 0x50, 0x00, 0x00


//--------------------- .text._ZN7cutlass13device_kernelINS_4gemm6kernel13GemmUniversalIN4cute5tupleIJiiiiEEENS1_10collective13CollectiveMmaINS1_46MainloopSm90TmaGmmaWarpSpecializedWithPrefetchILi13ENS5_IJNS4_1CILi1EEESB_SB_EEENS1_59KernelTmaWarpSpecializedFP8FastAccumWithPrefetchAndSplitDMAEEENS5_IJNSA_ILi64EEESF_NSA_ILi128EEEEEENS_12float_e4m3_tENS5_IJlSB_lEEENS_12float_e5m2_tESJ_NS4_8TiledMMAINS4_8MMA_AtomIJNS4_4SM904GMMA30MMA_64x64x32_F32E4M3E5M2_SS_TNILNSO_7ScaleInE1ELSQ_1EEEEEENS4_6LayoutISC_NS5_IJNSA_ILi0EEESU_SU_EEEEENS5_IJNS4_10UnderscoreESX_SX_EEEEENS4_13SM90_TMA_LOADENS4_14ComposedLayoutINS4_7SwizzleILi3ELi4ELi3EEENS4_18smem_ptr_flag_bitsILi8EEENST_INS5_IJNSA_ILi8EEESG_EEENS5_IJSG_SB_EEEEEEEvNS4_8identityES10_S1A_vS1B_EENS_8epilogue10collective18CollectiveEpilogueINS1D_22Sm90TmaWarpSpecializedILi1ELi1ELi32ELb0ELb0EEEJSH_NS5_IJSF_SF_EEESI_NS5_IJSB_llEEESI_S1J_NS1D_6fusion15FusionCallbacksIS1H_NS1K_17LinearCombinationISI_fSI_fLNS_15FloatRoundStyleE2EEESH_S1I_JEEES10_NS11_INS12_ILi2ELi4ELi3EEES15_NST_INS5_IJSF_S16_EEENS5_IJSB_SF_EEEEEEENS4_39AutoVectorizingCopyWithAssumedAlignmentILi128EEENS4_14SM90_TMA_STOREES1U_S1W_NS4_9Copy_AtomIJNS4_17SM90_U32x4_STSM_NENS_6half_tEEEEvEEEvvEEEEvNT_6ParamsE --------------------------
	.section	.text._ZN7cutlass13device_kernelINS_4gemm6kernel13GemmUniversalIN4cute5tupleIJiiiiEEENS1_10collective13CollectiveMmaINS1_46MainloopSm90TmaGmmaWarpSpecializedWithPrefetchILi13ENS5_IJNS4_1CILi1EEESB_SB_EEENS1_59KernelTmaWarpSpecializedFP8FastAccumWithPrefetchAndSplitDMAEEENS5_IJNSA_ILi64EEESF_NSA_ILi128EEEEEENS_12float_e4m3_tENS5_IJlSB_lEEENS_12float_e5m2_tESJ_NS4_8TiledMMAINS4_8MMA_AtomIJNS4_4SM904GMMA30MMA_64x64x32_F32E4M3E5M2_SS_TNILNSO_7ScaleInE1ELSQ_1EEEEEENS4_6LayoutISC_NS5_IJNSA_ILi0EEESU_SU_EEEEENS5_IJNS4_10UnderscoreESX_SX_EEEEENS4_13SM90_TMA_LOADENS4_14ComposedLayoutINS4_7SwizzleILi3ELi4ELi3EEENS4_18smem_ptr_flag_bitsILi8EEENST_INS5_IJNSA_ILi8EEESG_EEENS5_IJSG_SB_EEEEEEEvNS4_8identityES10_S1A_vS1B_EENS_8epilogue10collective18CollectiveEpilogueINS1D_22Sm90TmaWarpSpecializedILi1ELi1ELi32ELb0ELb0EEEJSH_NS5_IJSF_SF_EEESI_NS5_IJSB_llEEESI_S1J_NS1D_6fusion15FusionCallbacksIS1H_NS1K_17LinearCombinationISI_fSI_fLNS_15FloatRoundStyleE2EEESH_S1I_JEEES10_NS11_INS12_ILi2ELi4ELi3EEES15_NST_INS5_IJSF_S16_EEENS5_IJSB_SF_EEEEEEENS4_39AutoVectorizingCopyWithAssumedAlignmentILi128EEENS4_14SM90_TMA_STOREES1U_S1W_NS4_9Copy_AtomIJNS4_17SM90_U32x4_STSM_NENS_6half_tEEEEvEEEvvEEEEvNT_6ParamsE,"ax",@progbits
	.align	128
.text._ZN7cutlass13device_kernelINS_4gemm6kernel13GemmUniversalIN4cute5tupleIJiiiiEEENS1_10collective13CollectiveMmaINS1_46MainloopSm90TmaGmmaWarpSpecializedWithPrefetchILi13ENS5_IJNS4_1CILi1EEESB_SB_EEENS1_59KernelTmaWarpSpecializedFP8FastAccumWithPrefetchAndSplitDMAEEENS5_IJNSA_ILi64EEESF_NSA_ILi128EEEEEENS_12float_e4m3_tENS5_IJlSB_lEEENS_12float_e5m2_tESJ_NS4_8TiledMMAINS4_8MMA_AtomIJNS4_4SM904GMMA30MMA_64x64x32_F32E4M3E5M2_SS_TNILNSO_7ScaleInE1ELSQ_1EEEEEENS4_6LayoutISC_NS5_IJNSA_ILi0EEESU_SU_EEEEENS5_IJNS4_10UnderscoreESX_SX_EEEEENS4_13SM90_TMA_LOADENS4_14ComposedLayoutINS4_7SwizzleILi3ELi4ELi3EEENS4_18smem_ptr_flag_bitsILi8EEENST_INS5_IJNSA_ILi8EEESG_EEENS5_IJSG_SB_EEEEEEEvNS4_8identityES10_S1A_vS1B_EENS_8epilogue10collective18CollectiveEpilogueINS1D_22Sm90TmaWarpSpecializedILi1ELi1ELi32ELb0ELb0EEEJSH_NS5_IJSF_SF_EEESI_NS5_IJSB_llEEESI_S1J_NS1D_6fusion15FusionCallbacksIS1H_NS1K_17LinearCombinationISI_fSI_fLNS_15FloatRoundStyleE2EEESH_S1I_JEEES10_NS11_INS12_ILi2ELi4ELi3EEES15_NST_INS5_IJSF_S16_EEENS5_IJSB_SF_EEEEEEENS4_39AutoVectorizingCopyWithAssumedAlignmentILi128EEENS4_14SM90_TMA_STOREES1U_S1W_NS4_9Copy_AtomIJNS4_17SM90_U32x4_STSM_NENS_6half_tEEEEvEEEvvEEEEvNT_6ParamsE:
        .type           _ZN7cutlass13device_kernelINS_4gemm6kernel13GemmUniversalIN4cute5tupleIJiiiiEEENS1_10collective13CollectiveMmaINS1_46MainloopSm90TmaGmmaWarpSpecializedWithPrefetchILi13ENS5_IJNS4_1CILi1EEESB_SB_EEENS1_59KernelTmaWarpSpecializedFP8FastAccumWithPrefetchAndSplitDMAEEENS5_IJNSA_ILi64EEESF_NSA_ILi128EEEEEENS_12float_e4m3_tENS5_IJlSB_lEEENS_12float_e5m2_tESJ_NS4_8TiledMMAINS4_8MMA_AtomIJNS4_4SM904GMMA30MMA_64x64x32_F32E4M3E5M2_SS_TNILNSO_7ScaleInE1ELSQ_1EEEEEENS4_6LayoutISC_NS5_IJNSA_ILi0EEESU_SU_EEEEENS5_IJNS4_10UnderscoreESX_SX_EEEEENS4_13SM90_TMA_LOADENS4_14ComposedLayoutINS4_7SwizzleILi3ELi4ELi3EEENS4_18smem_ptr_flag_bitsILi8EEENST_INS5_IJNSA_ILi8EEESG_EEENS5_IJSG_SB_EEEEEEEvNS4_8identityES10_S1A_vS1B_EENS_8epilogue10collective18CollectiveEpilogueINS1D_22Sm90TmaWarpSpecializedILi1ELi1ELi32ELb0ELb0EEEJSH_NS5_IJSF_SF_EEESI_NS5_IJSB_llEEESI_S1J_NS1D_6fusion15FusionCallbacksIS1H_NS1K_17LinearCombinationISI_fSI_fLNS_15FloatRoundStyleE2EEESH_S1I_JEEES10_NS11_INS12_ILi2ELi4ELi3EEES15_NST_INS5_IJSF_S16_EEENS5_IJSB_SF_EEEEEEENS4_39AutoVectorizingCopyWithAssumedAlignmentILi128EEENS4_14SM90_TMA_STOREES1U_S1W_NS4_9Copy_AtomIJNS4_17SM90_U32x4_STSM_NENS_6half_tEEEEvEEEvvEEEEvNT_6ParamsE,@function
        .size           _ZN7cutlass13device_kernelINS_4gemm6kernel13GemmUniversalIN4cute5tupleIJiiiiEEENS1_10collective13CollectiveMmaINS1_46MainloopSm90TmaGmmaWarpSpecializedWithPrefetchILi13ENS5_IJNS4_1CILi1EEESB_SB_EEENS1_59KernelTmaWarpSpecializedFP8FastAccumWithPrefetchAndSplitDMAEEENS5_IJNSA_ILi64EEESF_NSA_ILi128EEEEEENS_12float_e4m3_tENS5_IJlSB_lEEENS_12float_e5m2_tESJ_NS4_8TiledMMAINS4_8MMA_AtomIJNS4_4SM904GMMA30MMA_64x64x32_F32E4M3E5M2_SS_TNILNSO_7ScaleInE1ELSQ_1EEEEEENS4_6LayoutISC_NS5_IJNSA_ILi0EEESU_SU_EEEEENS5_IJNS4_10UnderscoreESX_SX_EEEEENS4_13SM90_TMA_LOADENS4_14ComposedLayoutINS4_7SwizzleILi3ELi4ELi3EEENS4_18smem_ptr_flag_bitsILi8EEENST_INS5_IJNSA_ILi8EEESG_EEENS5_IJSG_SB_EEEEEEEvNS4_8identityES10_S1A_vS1B_EENS_8epilogue10collective18CollectiveEpilogueINS1D_22Sm90TmaWarpSpecializedILi1ELi1ELi32ELb0ELb0EEEJSH_NS5_IJSF_SF_EEESI_NS5_IJSB_llEEESI_S1J_NS1D_6fusion15FusionCallbacksIS1H_NS1K_17LinearCombinationISI_fSI_fLNS_15FloatRoundStyleE2EEESH_S1I_JEEES10_NS11_INS12_ILi2ELi4ELi3EEES15_NST_INS5_IJSF_S16_EEENS5_IJSB_SF_EEEEEEENS4_39AutoVectorizingCopyWithAssumedAlignmentILi128EEENS4_14SM90_TMA_STOREES1U_S1W_NS4_9Copy_AtomIJNS4_17SM90_U32x4_STSM_NENS_6half_tEEEEvEEEvvEEEEvNT_6ParamsE,(.L_x_179 - _ZN7cutlass13device_kernelINS_4gemm6kernel13GemmUniversalIN4cute5tupleIJiiiiEEENS1_10collective13CollectiveMmaINS1_46MainloopSm90TmaGmmaWarpSpecializedWithPrefetchILi13ENS5_IJNS4_1CILi1EEESB_SB_EEENS1_59KernelTmaWarpSpecializedFP8FastAccumWithPrefetchAndSplitDMAEEENS5_IJNSA_ILi64EEESF_NSA_ILi128EEEEEENS_12float_e4m3_tENS5_IJlSB_lEEENS_12float_e5m2_tESJ_NS4_8TiledMMAINS4_8MMA_AtomIJNS4_4SM904GMMA30MMA_64x64x32_F32E4M3E5M2_SS_TNILNSO_7ScaleInE1ELSQ_1EEEEEENS4_6LayoutISC_NS5_IJNSA_ILi0EEESU_SU_EEEEENS5_IJNS4_10UnderscoreESX_SX_EEEEENS4_13SM90_TMA_LOADENS4_14ComposedLayoutINS4_7SwizzleILi3ELi4ELi3EEENS4_18smem_ptr_flag_bitsILi8EEENST_INS5_IJNSA_ILi8EEESG_EEENS5_IJSG_SB_EEEEEEEvNS4_8identityES10_S1A_vS1B_EENS_8epilogue10collective18CollectiveEpilogueINS1D_22Sm90TmaWarpSpecializedILi1ELi1ELi32ELb0ELb0EEEJSH_NS5_IJSF_SF_EEESI_NS5_IJSB_llEEESI_S1J_NS1D_6fusion15FusionCallbacksIS1H_NS1K_17LinearCombinationISI_fSI_fLNS_15FloatRoundStyleE2EEESH_S1I_JEEES10_NS11_INS12_ILi2ELi4ELi3EEES15_NST_INS5_IJSF_S16_EEENS5_IJSB_SF_EEEEEEENS4_39AutoVectorizingCopyWithAssumedAlignmentILi128EEENS4_14SM90_TMA_STOREES1U_S1W_NS4_9Copy_AtomIJNS4_17SM90_U32x4_STSM_NENS_6half_tEEEEvEEEvvEEEEvNT_6ParamsE)
        .other          _ZN7cutlass13device_kernelINS_4gemm6kernel13GemmUniversalIN4cute5tupleIJiiiiEEENS1_10collective13CollectiveMmaINS1_46MainloopSm90TmaGmmaWarpSpecializedWithPrefetchILi13ENS5_IJNS4_1CILi1EEESB_SB_EEENS1_59KernelTmaWarpSpecializedFP8FastAccumWithPrefetchAndSplitDMAEEENS5_IJNSA_ILi64EEESF_NSA_ILi128EEEEEENS_12float_e4m3_tENS5_IJlSB_lEEENS_12float_e5m2_tESJ_NS4_8TiledMMAINS4_8MMA_AtomIJNS4_4SM904GMMA30MMA_64x64x32_F32E4M3E5M2_SS_TNILNSO_7ScaleInE1ELSQ_1EEEEEENS4_6LayoutISC_NS5_IJNSA_ILi0EEESU_SU_EEEEENS5_IJNS4_10UnderscoreESX_SX_EEEEENS4_13SM90_TMA_LOADENS4_14ComposedLayoutINS4_7SwizzleILi3ELi4ELi3EEENS4_18smem_ptr_flag_bitsILi8EEENST_INS5_IJNSA_ILi8EEESG_EEENS5_IJSG_SB_EEEEEEEvNS4_8identityES10_S1A_vS1B_EENS_8epilogue10collective18CollectiveEpilogueINS1D_22Sm90TmaWarpSpecializedILi1ELi1ELi32ELb0ELb0EEEJSH_NS5_IJSF_SF_EEESI_NS5_IJSB_llEEESI_S1J_NS1D_6fusion15FusionCallbacksIS1H_NS1K_17LinearCombinationISI_fSI_fLNS_15FloatRoundStyleE2EEESH_S1I_JEEES10_NS11_INS12_ILi2ELi4ELi3EEES15_NST_INS5_IJSF_S16_EEENS5_IJSB_SF_EEEEEEENS4_39AutoVectorizingCopyWithAssumedAlignmentILi128EEENS4_14SM90_TMA_STOREES1U_S1W_NS4_9Copy_AtomIJNS4_17SM90_U32x4_STSM_NENS_6half_tEEEEvEEEvvEEEEvNT_6ParamsE,@"STO_CUDA_ENTRY STV_DEFAULT"
_ZN7cutlass13device_kernelINS_4gemm6kernel13GemmUniversalIN4cute5tupleIJiiiiEEENS1_10collective13CollectiveMmaINS1_46MainloopSm90TmaGmmaWarpSpecializedWithPrefetchILi13ENS5_IJNS4_1CILi1EEESB_SB_EEENS1_59KernelTmaWarpSpecializedFP8FastAccumWithPrefetchAndSplitDMAEEENS5_IJNSA_ILi64EEESF_NSA_ILi128EEEEEENS_12float_e4m3_tENS5_IJlSB_lEEENS_12float_e5m2_tESJ_NS4_8TiledMMAINS4_8MMA_AtomIJNS4_4SM904GMMA30MMA_64x64x32_F32E4M3E5M2_SS_TNILNSO_7ScaleInE1ELSQ_1EEEEEENS4_6LayoutISC_NS5_IJNSA_ILi0EEESU_SU_EEEEENS5_IJNS4_10UnderscoreESX_SX_EEEEENS4_13SM90_TMA_LOADENS4_14ComposedLayoutINS4_7SwizzleILi3ELi4ELi3EEENS4_18smem_ptr_flag_bitsILi8EEENST_INS5_IJNSA_ILi8EEESG_EEENS5_IJSG_SB_EEEEEEEvNS4_8identityES10_S1A_vS1B_EENS_8epilogue10collective18CollectiveEpilogueINS1D_22Sm90TmaWarpSpecializedILi1ELi1ELi32ELb0ELb0EEEJSH_NS5_IJSF_SF_EEESI_NS5_IJSB_llEEESI_S1J_NS1D_6fusion15FusionCallbacksIS1H_NS1K_17LinearCombinationISI_fSI_fLNS_15FloatRoundStyleE2EEESH_S1I_JEEES10_NS11_INS12_ILi2ELi4ELi3EEES15_NST_INS5_IJSF_S16_EEENS5_IJSB_SF_EEEEEEENS4_39AutoVectorizingCopyWithAssumedAlignmentILi128EEENS4_14SM90_TMA_STOREES1U_S1W_NS4_9Copy_AtomIJNS4_17SM90_U32x4_STSM_NENS_6half_tEEEEvEEEvvEEEEvNT_6ParamsE:
[----:B------:R-:W1:Y:S01]  /*0000*/  LDC R1, c[0x0][0x28] ;  /* 0x00000a00ff017b82 */ /* 0x000e620000000800 */
[----:B------:R-:W2:Y:S01]  /*0010*/  S2R R11, SR_TID.X ;  /* 0x00000000000b7919 */ /* 0x000ea20000002100 */
[----:B------:R-:W-:Y:S01]  /*0020*/  ELECT P0, URZ, PT ;  /* 0x00000000003f782f */ /* 0x000fe20003800000 */
[----:B------:R-:W-:Y:S01]  /*0030*/  BSSY B0, `(.L_x_0) ;  /* 0x0000015000007945 */ /* 0x000fe20003800000 */
[--C-:B--2---:R-:W-:Y:S02]  /*0040*/  SHF.R.U32.HI R0, RZ, 0x5, R11.reuse ;  /* 0x00000005ff007819 */ /* 0x104fe4000001160b */
[----:B------:R-:W-:-:S03]  /*0050*/  SHF.R.U32.HI R3, RZ, 0x7, R11 ;  /* 0x00000007ff037819 */ /* 0x000fc6000001160b */
[----:B------:R-:W2:Y:S04]  /*0060*/  SHFL.IDX PT, R2, R0, RZ, 0x1f ;  /* 0x00001fff00027589 */ /* 0x000ea800000e0000 */
[----:B------:R3:W4:Y:S01]  /*0070*/  SHFL.IDX PT, R5, R3, RZ, 0x1f ;  /* 0x00001fff03057589 */ /* 0x00072200000e0000 */
[----:B--2---:R-:W-:-:S13]  /*0080*/  ISETP.NE.OR P0, PT, R2, RZ, !P0 ;  /* 0x000000ff0200720c */ /* 0x004fda0004705670 */
[----:B-1-34-:R-:W-:Y:S05]  /*0090*/  @P0 BRA `(.L_x_1) ;  /* 0x0000000000380947 */ /* 0x01afea0003800000 */
[----:B------:R-:W-:Y:S02]  /*00a0*/  ULDC.64 UR4, c[0x0][0x198] ;  /* 0x0000660000047ab9 */ /* 0x000fe40000000a00 */
[----:B------:R-:W-:Y:S02]  /*00b0*/  UIADD3 UR6, UP0, UR4, 0xf0, URZ ;  /* 0x000000f004067890 */ /* 0x000fe4000ff1e03f */
[----:B------:R-:W-:Y:S02]  /*00c0*/  UIADD3 UR8, UP1, UR4, 0x1f0, URZ ;  /* 0x000001f004087890 */ /* 0x000fe4000ff3e03f */
[----:B------:R-:W-:Y:S02]  /*00d0*/  UIADD3 UR10, UP2, UR4, 0x3f0, URZ ;  /* 0x000003f0040a7890 */ /* 0x000fe4000ff5e03f */
[----:B------:R-:W-:Y:S02]  /*00e0*/  UIADD3 UR4, UP3, UR4, 0x4f0, URZ ;  /* 0x000004f004047890 */ /* 0x000fe4000ff7e03f */
[----:B------:R-:W-:-:S02]  /*00f0*/  UIADD3.X UR7, URZ, UR5, URZ, UP0, !UPT ;  /* 0x000000053f077290 */ /* 0x000fc400087fe43f */
[----:B------:R-:W-:Y:S02]  /*0100*/  UIADD3.X UR9, URZ, UR5, URZ, UP1, !UPT ;  /* 0x000000053f097290 */ /* 0x000fe40008ffe43f */
[----:B------:R-:W-:Y:S02]  /*0110*/  UIADD3.X UR11, URZ, UR5, URZ, UP2, !UPT ;  /* 0x000000053f0b7290 */ /* 0x000fe400097fe43f */
[----:B------:R-:W-:-:S03]  /*0120*/  UIADD3.X UR5, URZ, UR5, URZ, UP3, !UPT ;  /* 0x000000053f057290 */ /* 0x000fc60009ffe43f */
[----:B------:R1:W-:Y:S02]  /*0130*/  UTMACCTL.PF [UR6] ;  /* 0x00000000060079b9 */ /* 0x0003e40008040000 */
[----:B------:R1:W-:Y:S02]  /*0140*/  UTMACCTL.PF [UR8] ;  /* 0x00000000080079b9 */ /* 0x0003e40008040000 */
[----:B------:R1:W-:Y:S02]  /*0150*/  UTMACCTL.PF [UR10] ;  /* 0x000000000a0079b9 */ /* 0x0003e40008040000 */
[----:B------:R1:W-:Y:S02]  /*0160*/  UTMACCTL.PF [UR4] ;  /* 0x00000000040079b9 */ /* 0x0003e40008040000 */
[----:B-1----:R-:W-:Y:S01]  /*0170*/  NOP ;  /* 0x0000000000007918 */ /* 0x002fe20000000000 */
.L_x_1:
[----:B------:R-:W-:Y:S05]  /*0180*/  BSYNC B0 ;  /* 0x0000000000007941 */ /* 0x000fea0003800000 */
.L_x_0:
[----:B------:R-:W1:Y:S01]  /*0190*/  SHFL.IDX PT, R4, R0, RZ, 0x1f ;  /* 0x00001fff00047589 */ /* 0x000e6200000e0000 */
[----:B------:R-:W-:Y:S01]  /*01a0*/  SHF.R.S32.HI R3, RZ, 0x1f, R2 ;  /* 0x0000001fff037819 */ /* 0x000fe20000011402 */
[----:B------:R-:W-:Y:S01]  /*01b0*/  ULDC UR9, c[0x0][0x510] ;  /* 0x0001440000097ab9 */ /* 0x000fe20000000800 */
[----:B------:R-:W-:Y:S02]  /*01c0*/  ISETP.NE.AND P2, PT, R5, RZ, PT ;  /* 0x000000ff0500720c */ /* 0x000fe40003f45270 */
[----:B------:R-:W-:-:S04]  /*01d0*/  LEA.HI R3, R3, R2, RZ, 0x2 ;  /* 0x0000000203037211 */ /* 0x000fc800078f10ff */
[----:B------:R-:W-:-:S05]  /*01e0*/  LOP3.LUT R3, R3, 0xfffffffc, RZ, 0xc0, !PT ;  /* 0xfffffffc03037812 */ /* 0x000fca00078ec0ff */
[----:B------:R-:W-:-:S05]  /*01f0*/  IMAD.IADD R6, R2, 0x1, -R3 ;  /* 0x0000000102067824 */ /* 0x000fca00078e0a03 */
[----:B------:R-:W-:-:S04]  /*0200*/  ISETP.EQ.AND P3, PT, R6, 0x1, !P2 ;  /* 0x000000010600780c */ /* 0x000fc80005762270 */
[----:B------:R-:W-:Y:S02]  /*0210*/  FSETP.LT.AND P1, PT, RZ, UR9, P3 ;  /* 0x00000009ff007c0b */ /* 0x000fe40009f21000 */
[----:B-1----:R-:W-:-:S13]  /*0220*/  ISETP.NE.AND P0, PT, R4, RZ, PT ;  /* 0x000000ff0400720c */ /* 0x002fda0003f05270 */
[----:B------:R-:W-:Y:S05]  /*0230*/  @P0 BRA `(.L_x_2) ;  /* 0x0000000000ac0947 */ /* 0x000fea0003800000 */
[----:B------:R-:W-:Y:S01]  /*0240*/  ELECT P0, URZ, PT ;  /* 0x00000000003f782f */ /* 0x000fe20003800000 */
[----:B------:R-:W-:-:S12]  /*0250*/  BSSY B0, `(.L_x_2) ;  /* 0x0000029000007945 */ /* 0x000fd80003800000 */
[----:B------:R-:W-:Y:S05]  /*0260*/  @!P0 BRA `(.L_x_3) ;  /* 0x00000000009c8947 */ /* 0x000fea0003800000 */
[----:B------:R-:W1:Y:S01]  /*0270*/  S2UR UR8, SR_CgaCtaId ;  /* 0x00000000000879c3 */ /* 0x000e620000008800 */
[----:B------:R-:W-:Y:S01]  /*0280*/  UMOV UR4, 0x400 ;  /* 0x0000040000047882 */ /* 0x000fe20000000000 */
[----:B------:R-:W-:Y:S01]  /*0290*/  UMOV UR5, 0x1 ;  /* 0x0000000100057882 */ /* 0x000fe20000000000 */
[----:B------:R-:W-:Y:S02]  /*02a0*/  UMOV UR6, 0x80 ;  /* 0x0000008000067882 */ /* 0x000fe40000000000 */
[----:B------:R-:W-:-:S04]  /*02b0*/  UIADD3 UR6, -UR6, 0x100000, URZ ;  /* 0x0010000006067890 */ /* 0x000fc8000fffe13f */
[----:B------:R-:W-:Y:S02]  /*02c0*/  USHF.L.U32 UR7, UR6, 0xb, URZ ;  /* 0x0000000b06077899 */ /* 0x000fe4000800063f */
[----:B------:R-:W-:Y:S02]  /*02d0*/  USHF.L.U32 UR6, UR6, 0x1, URZ ;  /* 0x0000000106067899 */ /* 0x000fe4000800063f */
[----:B-1----:R-:W-:Y:S02]  /*02e0*/  ULEA UR8, UR8, UR4, 0x18 ;  /* 0x0000000408087291 */ /* 0x002fe4000f8ec03f */
[----:B------:R-:W-:-:S04]  /*02f0*/  UIADD3 UR4, -UR5, 0x100000, URZ ;  /* 0x0010000005047890 */ /* 0x000fc8000fffe13f */
[----:B------:R-:W-:Y:S02]  /*0300*/  USHF.L.U32 UR5, UR4, 0xb, URZ ;  /* 0x0000000b04057899 */ /* 0x000fe4000800063f */
[----:B------:R-:W-:Y:S01]  /*0310*/  USHF.L.U32 UR4, UR4, 0x1, URZ ;  /* 0x0000000104047899 */ /* 0x000fe2000800063f */
[----:B------:R-:W1:Y:S11]  /*0320*/  FENCE.VIEW.ASYNC.S ;  /* 0x00000000000073c6 */ /* 0x000e760000000000 */
[----:B-1----:R1:W2:Y:S01]  /*0330*/  SYNCS.EXCH.64 URZ, [UR8+0x36000], UR4 ;  /* 0x03600004083f75b2 */ /* 0x0022a20008000100 */
[----:B------:R1:W3:Y:S01]  /*0340*/  SYNCS.EXCH.64 URZ, [UR8+0x36068], UR6 ;  /* 0x03606806083f75b2 */ /* 0x0002e20008000100 */
[----:B------:R1:W4:Y:S01]  /*0350*/  SYNCS.EXCH.64 URZ, [UR8+0x36008], UR4 ;  /* 0x03600804083f75b2 */ /* 0x0003220008000100 */
[----:B------:R1:W1:Y:S01]  /*0360*/  SYNCS.EXCH.64 URZ, [UR8+0x36070], UR6 ;  /* 0x03607006083f75b2 */ /* 0x0002620008000100 */
        /* <DEDUP_REMOVED lines=22> */
[----:B--234-:R-:W-:Y:S01]  /*04d0*/  NOP ;  /* 0x0000000000007918 */ /* 0x01cfe20000000000 */
.L_x_3:
[----:B-1----:R-:W-:Y:S05]  /*04e0*/  BSYNC B0 ;  /* 0x0000000000007941 */ /* 0x002fea0003800000 */
.L_x_2:
[----:B------:R-:W-:Y:S01]  /*04f0*/  ELECT P0, URZ, PT ;  /* 0x00000000003f782f */ /* 0x000fe20003800000 */
[----:B------:R-:W-:Y:S01]  /*0500*/  BSSY B0, `(.L_x_4) ;  /* 0x0000013000007945 */ /* 0x000fe20003800000 */
[----:B------:R-:W-:Y:S01]  /*0510*/  VOTEU.ANY UP0, P1 ;  /* 0x00000000003f7886 */ /* 0x000fe20000800100 */
[----:B------:R-:W-:Y:S01]  /*0520*/  NOP ;  /* 0x0000000000007918 */ /* 0x000fe20000000000 */
[----:B------:R-:W-:-:S13]  /*0530*/  PLOP3.LUT P0, PT, P0, PT, UP0, 0x5d, 0x0 ;  /* 0x000000000000781c */ /* 0x000fda000070eb0d */
[----:B------:R-:W-:Y:S05]  /*0540*/  @P0 BRA `(.L_x_5) ;  /* 0x0000000000380947 */ /* 0x000fea0003800000 */
[----:B------:R-:W1:Y:S01]  /*0550*/  S2UR UR5, SR_CgaCtaId ;  /* 0x00000000000579c3 */ /* 0x000e620000008800 */
[----:B------:R-:W-:Y:S01]  /*0560*/  UMOV UR4, 0x400 ;  /* 0x0000040000047882 */ /* 0x000fe20000000000 */
[----:B------:R-:W-:Y:S01]  /*0570*/  UMOV UR7, 0x1 ;  /* 0x0000000100077882 */ /* 0x000fe20000000000 */
        /* <DEDUP_REMOVED lines=10> */
[----:B------:R-:W-:Y:S01]  /*0620*/  NOP ;  /* 0x0000000000007918 */ /* 0x000fe20000000000 */
.L_x_5:
[----:B-1----:R-:W-:Y:S05]  /*0630*/  BSYNC B0 ;  /* 0x0000000000007941 */ /* 0x002fea0003800000 */
.L_x_4:
[----:B------:R-:W1:Y:S01]  /*0640*/  SHFL.IDX PT, R0, R0, RZ, 0x1f ;  /* 0x00001fff00007589 */ /* 0x000e6200000e0000 */
[----:B------:R-:W2:Y:S01]  /*0650*/  LDC R8, c[0x0][0x500] ;  /* 0x00014000ff087b82 */ /* 0x000ea20000000800 */
[----:B------:R-:W-:Y:S02]  /*0660*/  FSETP.LT.AND P0, PT, RZ, UR9, PT ;  /* 0x00000009ff007c0b */ /* 0x000fe4000bf01000 */
[----:B-1----:R-:W-:-:S13]  /*0670*/  ISETP.NE.AND P1, PT, R0, RZ, PT ;  /* 0x000000ff0000720c */ /* 0x002fda0003f25270 */
[----:B------:R-:W-:Y:S05]  /*0680*/  @P1 BRA `(.L_x_6) ;  /* 0x0000000000401947 */ /* 0x000fea0003800000 */
[----:B------:R-:W1:Y:S01]  /*0690*/  S2UR UR5, SR_CgaCtaId ;  /* 0x00000000000579c3 */ /* 0x000e620000008800 */
[----:B------:R-:W-:Y:S01]  /*06a0*/  UMOV UR4, 0x400 ;  /* 0x0000040000047882 */ /* 0x000fe20000000000 */
[----:B------:R-:W-:Y:S01]  /*06b0*/  UMOV UR6, 0x20 ;  /* 0x0000002000067882 */ /* 0x000fe20000000000 */
[----:B------:R-:W-:Y:S01]  /*06c0*/  UMOV UR7, 0x80 ;  /* 0x0000008000077882 */ /* 0x000fe20000000000 */
[----:B------:R-:W-:Y:S01]  /*06d0*/  ELECT P1, URZ, PT ;  /* 0x00000000003f782f */ /* 0x000fe20003820000 */
[----:B-1----:R-:W-:Y:S02]  /*06e0*/  ULEA UR8, UR5, UR4, 0x18 ;  /* 0x0000000405087291 */ /* 0x002fe4000f8ec03f */
[----:B------:R-:W-:-:S04]  /*06f0*/  UIADD3 UR4, -UR6, 0x100000, URZ ;  /* 0x0010000006047890 */ /* 0x000fc8000fffe13f */
[----:B------:R-:W-:Y:S02]  /*0700*/  USHF.L.U32 UR5, UR4, 0xb, URZ ;  /* 0x0000000b04057899 */ /* 0x000fe4000800063f */
[----:B------:R-:W-:Y:S02]  /*0710*/  USHF.L.U32 UR4, UR4, 0x1, URZ ;  /* 0x0000000104047899 */ /* 0x000fe4000800063f */
[----:B------:R-:W-:-:S04]  /*0720*/  UIADD3 UR6, -UR7, 0x100000, URZ ;  /* 0x0010000007067890 */ /* 0x000fc8000fffe13f */
[----:B------:R-:W-:Y:S02]  /*0730*/  USHF.L.U32 UR7, UR6, 0xb, URZ ;  /* 0x0000000b06077899 */ /* 0x000fe4000800063f */
[----:B------:R-:W-:Y:S01]  /*0740*/  USHF.L.U32 UR6, UR6, 0x1, URZ ;  /* 0x0000000106067899 */ /* 0x000fe2000800063f */
[----:B------:R-:W1:Y:S03]  /*0750*/  FENCE.VIEW.ASYNC.S ;  /* 0x00000000000073c6 */ /* 0x000e660000000000 */
[----:B-1----:R1:W1:Y:S08]  /*0760*/  SYNCS.EXCH.64 URZ, [UR8+0x360d0], UR4 ;  /* 0x0360d004083f75b2 */ /* 0x0022700008000100 */
[----:B------:R1:W1:Y:S01]  /*0770*/  SYNCS.EXCH.64 URZ, [UR8+0x360d8], UR6 ;  /* 0x0360d806083f75b2 */ /* 0x0002620008000100 */
[----:B------:R-:W-:Y:S01]  /*0780*/  NOP ;  /* 0x0000000000007918 */ /* 0x000fe20000000000 */
.L_x_6:
[----:B------:R-:W-:Y:S01]  /*0790*/  SHF.R.S32.HI R0, RZ, 0x1f, R11 ;  /* 0x0000001fff007819 */ /* 0x000fe2000001140b */
[----:B------:R-:W-:Y:S01]  /*07a0*/  NOP ;  /* 0x0000000000007918 */ /* 0x000fe20000000000 */
[----:B------:R-:W-:Y:S02]  /*07b0*/  LOP3.LUT R2, R6, 0x2, RZ, 0xfc, !PT ;  /* 0x0000000206027812 */ /* 0x000fe400078efcff */
[----:B------:R-:W-:Y:S01]  /*07c0*/  LEA.HI R0, R0, R11, RZ, 0x7 ;  /* 0x0000000b00007211 */ /* 0x000fe200078f38ff */
[----:B-1234-:R-:W-:Y:S01]  /*07d0*/  @!P0 BAR.SYNC.DEFER_BLOCKING 0x0 ;  /* 0x0000000000008b1d */ /* 0x01efe20000010000 */
[----:B------:R-:W-:Y:S02]  /*07e0*/  LOP3.LUT P5, RZ, R5, R6, RZ, 0xfc, !PT ;  /* 0x0000000605ff7212 */ /* 0x000fe400078afcff */
[----:B------:R-:W-:Y:S02]  /*07f0*/  ISETP.EQ.AND P1, PT, R2, 0x2, !P2 ;  /* 0x000000020200780c */ /* 0x000fe40005722270 */
[----:B------:R-:W-:-:S02]  /*0800*/  LOP3.LUT R0, R0, 0xffffff80, RZ, 0xc0, !PT ;  /* 0xffffff8000007812 */ /* 0x000fc400078ec0ff */
[----:B------:R-:W-:Y:S02]  /*0810*/  ISETP.NE.AND P4, PT, R5, 0x1, PT ;  /* 0x000000010500780c */ /* 0x000fe40003f85270 */
[----:B------:R-:W-:Y:S01]  /*0820*/  SEL R18, RZ, 0x1, P5 ;  /* 0x00000001ff127807 */ /* 0x000fe20002800000 */
[----:B------:R-:W-:Y:S01]  /*0830*/  IMAD.IADD R7, R11, 0x1, -R0 ;  /* 0x000000010b077824 */ /* 0x000fe200078e0a00 */
[----:B------:R-:W-:Y:S02]  /*0840*/  SEL R2, RZ, 0x1, !P1 ;  /* 0x00000001ff027807 */ /* 0x000fe40004800000 */
[----:B------:R-:W-:Y:S02]  /*0850*/  SEL R18, R18, 0x2, P4 ;  /* 0x0000000212127807 */ /* 0x000fe40002000000 */
[----:B------:R-:W-:Y:S02]  /*0860*/  SEL R8, R8, RZ, P1 ;  /* 0x000000ff08087207 */ /* 0x000fe40000800000 */
[----:B------:R-:W-:Y:S01]  /*0870*/  SEL R0, R2, 0x2, P4 ;  /* 0x0000000202007807 */ /* 0x000fe20002000000 */
[----:B------:R-:W-:Y:S06]  /*0880*/  @!P0 BRA `(.L_x_7) ;  /* 0x0000000000388947 */ /* 0x000fec0003800000 */
[----:B------:R-:W-:Y:S01]  /*0890*/  ULDC UR4, c[0x0][0x0] ;  /* 0x0000000000047ab9 */ /* 0x000fe20000000800 */
[----:B------:R-:W-:Y:S01]  /*08a0*/  ULDC UR5, c[0x0][0x4] ;  /* 0x0000010000057ab9 */ /* 0x000fe20000000800 */
[----:B------:R-:W1:Y:S01]  /*08b0*/  LDC R2, c[0x0][0x8] ;  /* 0x00000200ff027b82 */ /* 0x000e620000000800 */
[----:B------:R-:W-:-:S06]  /*08c0*/  UIMAD UR4, UR4, UR5, URZ ;  /* 0x00000005040472a4 */ /* 0x000fcc000f8e023f */
[----:B-1----:R-:W-:Y:S01]  /*08d0*/  IMAD R2, R2, UR4, RZ ;  /* 0x0000000402027c24 */ /* 0x002fe2000f8e02ff */
[----:B------:R-:W-:Y:S06]  /*08e0*/  @P3 BRA `(.L_x_8) ;  /* 0x0000000000183947 */ /* 0x000fec0003800000 */
[----:B------:R-:W-:Y:S01]  /*08f0*/  VIADD R3, R2, 0xffffffe0 ;  /* 0xffffffe002037836 */ /* 0x000fe20000000000 */
[----:B------:R1:W-:Y:S08]  /*0900*/  @P2 BAR.ARV 0x8, R2 ;  /* 0x020000020000291d */ /* 0x0003f00000002000 */
[----:B------:R1:W-:Y:S08]  /*0910*/  @P2 BAR.SYNC.DEFER_BLOCKING 0x9, R3 ;  /* 0x024000030000291d */ /* 0x0003f00000010000 */
[----:B------:R1:W-:Y:S08]  /*0920*/  @!P2 BAR.SYNC.DEFER_BLOCKING 0x8, R2 ;  /* 0x020000020000a91d */ /* 0x0003f00000010000 */
[----:B------:R1:W-:Y:S06]  /*0930*/  @!P2 BAR.SYNC.DEFER_BLOCKING 0x9, R3 ;  /* 0x024000030000a91d */ /* 0x0003ec0000010000 */
[----:B------:R-:W-:Y:S05]  /*0940*/  BRA `(.L_x_7) ;  /* 0x0000000000087947 */ /* 0x000fea0003800000 */
.L_x_8:
[----:B------:R-:W-:Y:S01]  /*0950*/  NOP ;  /* 0x0000000000007918 */ /* 0x000fe20000000000 */
[----:B------:R2:W-:Y:S06]  /*0960*/  BAR.ARV 0x8, R2 ;  /* 0x020000020000791d */ /* 0x0005ec0000002000 */
.L_x_7:
[----:B------:R-:W3:Y:S01]  /*0970*/  LDC R9, c[0x0][0x504] ;  /* 0x00014100ff097b82 */ /* 0x000ee20000000800 */
[----:B------:R-:W-:Y:S01]  /*0980*/  ULDC.64 UR4, c[0x0][0x590] ;  /* 0x0001640000047ab9 */ /* 0x000fe20000000a00 */
[----:B------:R-:W-:Y:S01]  /*0990*/  ULDC.64 UR36, c[0x0][0x208] ;  /* 0x0000820000247ab9 */ /* 0x000fe20000000a00 */
[----:B------:R-:W-:Y:S02]  /*09a0*/  ISETP.NE.U32.AND P1, PT, RZ, UR4, PT ;  /* 0x00000004ff007c0c */ /* 0x000fe4000bf25070 */
[----:B------:R-:W-:Y:S02]  /*09b0*/  PRMT R19, RZ, 0x7610, R19 ;  /* 0x00007610ff137816 */ /* 0x000fe40000000013 */
[----:B------:R-:W-:Y:S02]  /*09c0*/  ISETP.NE.AND.EX P1, PT, RZ, UR5, PT, P1 ;  /* 0x00000005ff007c0c */ /* 0x000fe4000bf25310 */
[----:B---3--:R-:W-:-:S11]  /*09d0*/  SEL R9, R9, RZ, P3 ;  /* 0x000000ff09097207 */ /* 0x008fd60001800000 */
[----:B------:R-:W-:Y:S05]  /*09e0*/  @P1 BRA `(.L_x_9) ;  /* 0x00000000002c1947 */ /* 0x000fea0003800000 */
[----:B------:R-:W-:Y:S02]  /*09f0*/  ULDC.64 UR4, c[0x0][0x588] ;  /* 0x0001620000047ab9 */ /* 0x000fe40000000a00 */
[----:B------:R-:W-:-:S04]  /*0a00*/  ISETP.NE.U32.AND P1, PT, RZ, UR4, PT ;  /* 0x00000004ff007c0c */ /* 0x000fc8000bf25070 */
[----:B------:R-:W-:-:S13]  /*0a10*/  ISETP.NE.AND.EX P1, PT, RZ, UR5, PT, P1 ;  /* 0x00000005ff007c0c */ /* 0x000fda000bf25310 */
[----:B------:R-:W-:Y:S05]  /*0a20*/  @!P1 BRA `(.L_x_10) ;  /* 0x0000000000109947 */ /* 0x000fea0003800000 */
[----:B-12---:R-:W1:Y:S02]  /*0a30*/  LDC.64 R2, c[0x0][0x588] ;  /* 0x00016200ff027b82 */ /* 0x006e640000000a00 */
[----:B-1----:R3:W5:Y:S01]  /*0a40*/  LDG.E R17, desc[UR36][R2.64] ;  /* 0x0000002402117981 */ /* 0x002762000c1e1900 */
[----:B------:R-:W-:Y:S01]  /*0a50*/  IMAD.MOV.U32 R19, RZ, RZ, 0x1 ;  /* 0x00000001ff137424 */ /* 0x000fe200078e00ff */
[----:B------:R-:W-:Y:S06]  /*0a60*/  BRA `(.L_x_9) ;  /* 0x00000000000c7947 */ /* 0x000fec0003800000 */
.L_x_10:
[----:B------:R-:W-:Y:S01]  /*0a70*/  ULDC UR4, c[0x0][0x580] ;  /* 0x0001600000047ab9 */ /* 0x000fe20000000800 */
[----:B------:R-:W-:Y:S02]  /*0a80*/  IMAD.MOV.U32 R19, RZ, RZ, 0x1 ;  /* 0x00000001ff137424 */ /* 0x000fe400078e00ff */
[----:B------:R-:W-:-:S07]  /*0a90*/  IMAD.U32 R17, RZ, RZ, UR4 ;  /* 0x00000004ff117e24 */ /* 0x000fce000f8e00ff */
.L_x_9:
[----:B------:R-:W-:Y:S02]  /*0aa0*/  ULDC.64 UR4, c[0x0][0x5b0] ;  /* 0x00016c0000047ab9 */ /* 0x000fe40000000a00 */
[----:B------:R-:W-:-:S04]  /*0ab0*/  ISETP.NE.U32.AND P1, PT, RZ, UR4, PT ;  /* 0x00000004ff007c0c */ /* 0x000fc8000bf25070 */
[----:B------:R-:W-:-:S13]  /*0ac0*/  ISETP.NE.AND.EX P1, PT, RZ, UR5, PT, P1 ;  /* 0x00000005ff007c0c */ /* 0x000fda000bf25310 */
[----:B------:R-:W-:Y:S05]  /*0ad0*/  @P1 BRA `(.L_x_11) ;  /* 0x0000000000241947 */ /* 0x000fea0003800000 */
[----:B------:R-:W-:Y:S02]  /*0ae0*/  ULDC.64 UR4, c[0x0][0x5a8] ;  /* 0x00016a0000047ab9 */ /* 0x000fe40000000a00 */
[----:B------:R-:W-:-:S04]  /*0af0*/  ISETP.NE.U32.AND P1, PT, RZ, UR4, PT ;  /* 0x00000004ff007c0c */ /* 0x000fc8000bf25070 */
[----:B------:R-:W-:-:S13]  /*0b00*/  ISETP.NE.AND.EX P1, PT, RZ, UR5, PT, P1 ;  /* 0x00000005ff007c0c */ /* 0x000fda000bf25310 */
[----:B------:R-:W-:Y:S05]  /*0b10*/  @!P1 BRA `(.L_x_12) ;  /* 0x00000000000c9947 */ /* 0x000fea0003800000 */
[----:B-123--:R-:W1:Y:S02]  /*0b20*/  LDC.64 R2, c[0x0][0x5a8] ;  /* 0x00016a00ff027b82 */ /* 0x00ee640000000a00 */
[----:B-1----:R4:W5:Y:S01]  /*0b30*/  LDG.E R16, desc[UR36][R2.64] ;  /* 0x0000002402107981 */ /* 0x002962000c1e1900 */
[----:B------:R-:W-:Y:S05]  /*0b40*/  BRA `(.L_x_11) ;  /* 0x0000000000087947 */ /* 0x000fea0003800000 */
.L_x_12:
[----:B------:R-:W-:Y:S02]  /*0b50*/  ULDC UR4, c[0x0][0x5a0] ;  /* 0x0001680000047ab9 */ /* 0x000fe40000000800 */
[----:B------:R-:W-:-:S07]  /*0b60*/  IMAD.U32 R16, RZ, RZ, UR4 ;  /* 0x00000004ff107e24 */ /* 0x000fce000f8e00ff */
.L_x_11:
[----:B------:R-:W1:Y:S08]  /*0b70*/  LDC R12, c[0x0][0x28c] ;  /* 0x0000a300ff0c7b82 */ /* 0x000e700000000800 */
[----:B------:R-:W1:Y:S08]  /*0b80*/  S2UR UR5, SR_CgaCtaId ;  /* 0x00000000000579c3 */ /* 0x000e700000008800 */
[----:B------:R-:W1:Y:S02]  /*0b90*/  S2UR UR18, SR_CTAID.X ;  /* 0x00000000001279c3 */ /* 0x000e640000002500 */
[----:B-1234-:R-:W-:-:S06]  /*0ba0*/  VIADD R2, R12, 0x7f ;  /* 0x0000007f0c027836 */ /* 0x01efcc0000000000 */
[----:B------:R-:W1:Y:S01]  /*0bb0*/  S2UR UR4, SR_CTAID.Y ;  /* 0x00000000000479c3 */ /* 0x000e620000002600 */
[----:B------:R-:W-:-:S04]  /*0bc0*/  SHF.R.S32.HI R3, RZ, 0x1f, R2 ;  /* 0x0000001fff037819 */ /* 0x000fc80000011402 */
[----:B------:R-:W-:-:S03]  /*0bd0*/  LEA.HI R2, R3, R2, RZ, 0x7 ;  /* 0x0000000203027211 */ /* 0x000fc600078f38ff */
[----:B------:R-:W2:Y:S01]  /*0be0*/  S2UR UR12, SR_CTAID.Z ;  /* 0x00000000000c79c3 */ /* 0x000ea20000002700 */
[----:B------:R-:W-:Y:S01]  /*0bf0*/  IMAD.U32 R3, RZ, RZ, UR5 ;  /* 0x00000005ff037e24 */ /* 0x000fe2000f8e00ff */
[----:B------:R-:W-:Y:S01]  /*0c00*/  SHF.R.S32.HI R2, RZ, 0x7, R2 ;  /* 0x00000007ff027819 */ /* 0x000fe20000011402 */
[----:B------:R-:W-:Y:S06]  /*0c10*/  @!P2 BRA `(.L_x_13) ;  /* 0x000000240098a947 */ /* 0x000fec0003800000 */
[----:B------:R-:W-:-:S13]  /*0c20*/  ISETP.NE.AND P0, PT, R5, 0x1, PT ;  /* 0x000000010500780c */ /* 0x000fda0003f05270 */
[----:B-12---:R-:W-:Y:S05]  /*0c30*/  @P0 EXIT ;  /* 0x000000000000094d */ /* 0x006fea0003800000 */
[----:B------:R-:W-:Y:S01]  /*0c40*/  ISETP.GE.AND P0, PT, R12, 0x1, PT ;  /* 0x000000010c00780c */ /* 0x000fe20003f06270 */
[----:B------:R-:W-:Y:S01]  /*0c50*/  UMOV UR4, URZ ;  /* 0x0000003f00047c82 */ /* 0x000fe20008000000 */
[----:B------:R-:W-:Y:S02]  /*0c60*/  CS2R R54, SRZ ;  /* 0x0000000000367805 */ /* 0x000fe4000001ff00 */
[----:B------:R-:W-:Y:S02]  /*0c70*/  CS2R R24, SRZ ;  /* 0x0000000000187805 */ /* 0x000fe4000001ff00 */
[----:B------:R-:W-:Y:S02]  /*0c80*/  CS2R R26, SRZ ;  /* 0x00000000001a7805 */ /* 0x000fe4000001ff00 */
[----:B------:R-:W-:Y:S02]  /*0c90*/  CS2R R28, SRZ ;  /* 0x00000000001c7805 */ /* 0x000fe4000001ff00 */
[----:B------:R-:W-:-:S02]  /*0ca0*/  CS2R R30, SRZ ;  /* 0x00000000001e7805 */ /* 0x000fc4000001ff00 */
[----:B------:R-:W-:Y:S02]  /*0cb0*/  CS2R R32, SRZ ;  /* 0x0000000000207805 */ /* 0x000fe4000001ff00 */
        /* <DEDUP_REMOVED lines=9> */
[----:B------:R-:W-:Y:S01]  /*0d50*/  CS2R R52, SRZ ;  /* 0x0000000000347805 */ /* 0x000fe2000001ff00 */
[----:B------:R-:W-:Y:S06]  /*0d60*/  @!P0 BRA `(.L_x_14) ;  /* 0x0000000000cc8947 */ /* 0x000fec0003800000 */
[----:B------:R-:W-:-:S04]  /*0d70*/  LOP3.LUT R4, R0, 0x1, RZ, 0xfc, !PT ;  /* 0x0000000100047812 */ /* 0x000fc800078efcff */
[----:B------:R-:W-:-:S13]  /*0d80*/  ISETP.NE.AND P1, PT, R4, 0x3, PT ;  /* 0x000000030400780c */ /* 0x000fda0003f25270 */
[----:B------:R-:W-:Y:S05]  /*0d90*/  @!P1 BRA `(.L_x_15) ;  /* 0x0000000000049947 */ /* 0x000fea0003800000 */
[----:B------:R-:W-:Y:S01]  /*0da0*/  BPT.TRAP 0x1 ;  /* 0x000000040000795c */ /* 0x000fe20000300000 */
.L_x_15:
[----:B------:R-:W-:Y:S02]  /*0db0*/  MOV R4, 0x400 ;  /* 0x0000040000047802 */ /* 0x000fe40000000f00 */
[----:B------:R-:W-:Y:S02]  /*0dc0*/  R2UR UR5, R3 ;  /* 0x00000000030572ca */ /* 0x000fe400000e0000 */
[----:B------:R-:W-:Y:S02]  /*0dd0*/  R2UR UR4, R4 ;  /* 0x00000000040472ca */ /* 0x000fe400000e0000 */
[----:B------:R-:W-:-:S11]  /*0de0*/  SHF.L.U32 R4, RZ, 0x1f, RZ ;  /* 0x0000001fff047819 */ /* 0x000fd600000006ff */
[----:B------:R-:W-:-:S09]  /*0df0*/  ULEA UR4, UR5, UR4, 0x18 ;  /* 0x0000000405047291 */ /* 0x000fd2000f8ec03f */
[----:B------:R1:W2:Y:S01]  /*0e00*/  SYNCS.PHASECHK.TRANS64.TRYWAIT P0, [UR4+0x36000], R4 ;  /* 0x03600004ff0075a7 */ /* 0x0002a20008000144 */
[----:B------:R-:W-:Y:S05]  /*0e10*/  @!P1 BRA `(.L_x_16) ;  /* 0x0000000000049947 */ /* 0x000fea0003800000 */
[----:B------:R-:W-:Y:S01]  /*0e20*/  BPT.TRAP 0x1 ;  /* 0x000000040000795c */ /* 0x000fe20000300000 */
.L_x_16:
[----:B--2---:R-:W-:Y:S05]  /*0e30*/  @P0 BRA `(.L_x_17) ;  /* 0x0000000000080947 */ /* 0x004fea0003800000 */
[----:B------:R-:W2:Y:S02]  /*0e40*/  SYNCS.PHASECHK.TRANS64.TRYWAIT P0, [UR4+0x36000], R4 ;  /* 0x03600004ff0075a7 */ /* 0x000ea40008000144 */
[----:B--2---:R-:W-:Y:S05]  /*0e50*/  @!P0 BRA `(.L_x_18) ;  /* 0x0000004800a48947 */ /* 0x004fea0003800000 */
.L_x_17:
[----:B------:R-:W-:Y:S01]  /*0e60*/  UIADD3 UR5, UR4, 0x1a000, URZ ;  /* 0x0001a00004057890 */ /* 0x000fe2000fffe03f */
[----:B------:R-:W-:Y:S01]  /*0e70*/  WARPGROUP.ARRIVE ;  /* 0x00000000000079c5 */ /* 0x000fe20000000000 */
[----:B------:R-:W-:Y:S02]  /*0e80*/  USHF.R.U32.HI UR4, URZ, 0x4, UR4 ;  /* 0x000000043f047899 */ /* 0x000fe40008011604 */
[----:B------:R-:W-:Y:S02]  /*0e90*/  USHF.R.U32.HI UR5, URZ, 0x4, UR5 ;  /* 0x000000043f057899 */ /* 0x000fe40008011605 */
[----:B------:R-:W-:Y:S02]  /*0ea0*/  ULOP3.LUT UR4, UR4, 0x3fff, URZ, 0xc0, !UPT ;  /* 0x00003fff04047892 */ /* 0x000fe4000f8ec03f */
[----:B------:R-:W-:Y:S02]  /*0eb0*/  ULOP3.LUT UR5, UR5, 0x3fff, URZ, 0xc0, !UPT ;  /* 0x00003fff05057892 */ /* 0x000fe4000f8ec03f */
[----:B------:R-:W-:-:S02]  /*0ec0*/  ULOP3.LUT UR9, UR4, 0x10000, URZ, 0xfc, !UPT ;  /* 0x0001000004097892 */ /* 0x000fc4000f8efc3f */
[----:B------:R-:W-:Y:S01]  /*0ed0*/  ULOP3.LUT UR8, UR5, 0x10000, URZ, 0xfc, !UPT ;  /* 0x0001000005087892 */ /* 0x000fe2000f8efc3f */
[----:B------:R-:W-:Y:S02]  /*0ee0*/  UMOV UR7, 0x40000040 ;  /* 0x4000004000077882 */ /* 0x000fe40000000000 */
[----:B------:R-:W-:Y:S02]  /*0ef0*/  UMOV UR5, 0x40000040 ;  /* 0x4000004000057882 */ /* 0x000fe40000000000 */
[----:B------:R-:W-:Y:S02]  /*0f00*/  UMOV UR4, UR9 ;  /* 0x0000000900047c82 */ /* 0x000fe40008000000 */
[----:B------:R-:W-:Y:S02]  /*0f10*/  UMOV UR6, UR8 ;  /* 0x0000000800067c82 */ /* 0x000fe40008000000 */
[----:B------:R-:W-:Y:S01]  /*0f20*/  QGMMA.64x64x32.F32.E4M3.E5M2 R24, gdesc[UR4], RZ, !UPT, gsb0 ;  /* 0x00e00000041879f3 */ /* 0x000fe2000c0028ff */
[----:B------:R-:W-:-:S02]  /*0f30*/  UIADD3 UR4, UR9, 0x2, URZ ;  /* 0x0000000209047890 */ /* 0x000fc4000fffe03f */
[----:B------:R-:W-:Y:S01]  /*0f40*/  UIADD3 UR6, UR8, 0x2, URZ ;  /* 0x0000000208067890 */ /* 0x000fe2000fffe03f */
[----:B------:R-:W-:Y:S01]  /*0f50*/  UMOV UR5, 0x40000040 ;  /* 0x4000004000057882 */ /* 0x000fe20000000000 */
[----:B------:R-:W-:Y:S01]  /*0f60*/  UMOV UR7, 0x40000040 ;  /* 0x4000004000077882 */ /* 0x000fe20000000000 */
[----:B------:R-:W-:Y:S02]  /*0f70*/  WARPGROUP.DEPBAR.LE gsb0, 0x0 ;  /* 0x00008000000079c5 */ /* 0x000fe40000010000 */
[----:B------:R-:W-:-:S06]  /*0f80*/  WARPGROUP.ARRIVE ;  /* 0x00000000000079c5 */ /* 0x000fcc0000000000 */
[----:B------:R-:W-:Y:S01]  /*0f90*/  QGMMA.64x64x32.F32.E4M3.E5M2 R24, gdesc[UR4], R24, gsb0 ;  /* 0x00e00000041879f3 */ /* 0x000fe20008002818 */
[----:B------:R-:W-:Y:S02]  /*0fa0*/  UIADD3 UR4, UR9, 0x4, URZ ;  /* 0x0000000409047890 */ /* 0x000fe4000fffe03f */
        /* <DEDUP_REMOVED lines=13> */
[----:B------:R-:W-:Y:S02]  /*1080*/  UMOV UR4, 0x1 ;  /* 0x0000000100047882 */ /* 0x000fe40000000000 */
[----:B------:R-:W-:-:S03]  /*1090*/  WARPGROUP.DEPBAR.LE gsb0, 0x0 ;  /* 0x00008000000079c5 */ /* 0x000fc60000010000 */
.L_x_14:
[----:B--2---:R-:W-:-:S05]  /*10a0*/  VIMNMX R5, R2, 0x1, PT ;  /* 0x0000000102057848 */ /* 0x004fca0003fe0100 */
[----:B------:R-:W-:-:S05]  /*10b0*/  IMAD.IADD R5, R2, 0x1, -R5 ;  /* 0x0000000102057824 */ /* 0x000fca00078e0a05 */
[----:B------:R-:W-:-:S13]  /*10c0*/  ISETP.GE.AND P0, PT, R5, 0x1, PT ;  /* 0x000000010500780c */ /* 0x000fda0003f06270 */
[----:B------:R-:W-:Y:S05]  /*10d0*/  @!P0 BRA `(.L_x_19) ;  /* 0x0000000400348947 */ /* 0x000fea0003800000 */
[----:B------:R-:W-:Y:S01]  /*10e0*/  R2UR UR12, R3 ;  /* 0x00000000030c72ca */ /* 0x000fe200000e0000 */
[----:B------:R-:W-:Y:S01]  /*10f0*/  UMOV UR5, 0x400 ;  /* 0x0000040000057882 */ /* 0x000fe20000000000 */
[----:B------:R-:W-:Y:S01]  /*1100*/  LOP3.LUT R7, R0, 0x1, RZ, 0xfc, !PT ;  /* 0x0000000100077812 */ /* 0x000fe200078efcff */
[----:B------:R-:W-:Y:S01]  /*1110*/  IMAD.MOV.U32 R6, RZ, RZ, RZ ;  /* 0x000000ffff067224 */ /* 0x000fe200078e00ff */
[----:B------:R-:W-:Y:S01]  /*1120*/  UISETP.NE.U32.AND UP0, UPT, UR4, URZ, UPT ;  /* 0x0000003f0400728c */ /* 0x000fe2000bf05070 */
[----:B------:R-:W-:-:S08]  /*1130*/  IMAD.MOV.U32 R2, RZ, RZ, R5 ;  /* 0x000000ffff027224 */ /* 0x000fd000078e0005 */
[----:B------:R-:W-:-:S04]  /*1140*/  ULEA UR12, UR12, UR5, 0x18 ;  /* 0x000000050c0c7291 */ /* 0x000fc8000f8ec03f */
[----:B------:R-:W-:Y:S02]  /*1150*/  UIADD3 UR6, UR12, 0x1a000, URZ ;  /* 0x0001a0000c067890 */ /* 0x000fe4000fffe03f */
[----:B------:R-:W-:Y:S02]  /*1160*/  USHF.R.U32.HI UR5, URZ, 0x4, UR12 ;  /* 0x000000043f057899 */ /* 0x000fe4000801160c */
[----:B------:R-:W-:Y:S02]  /*1170*/  USHF.R.U32.HI UR6, URZ, 0x4, UR6 ;  /* 0x000000043f067899 */ /* 0x000fe40008011606 */
[----:B------:R-:W-:Y:S02]  /*1180*/  ULOP3.LUT UR5, UR5, 0x3fff, URZ, 0xc0, !UPT ;  /* 0x00003fff05057892 */ /* 0x000fe4000f8ec03f */
[----:B------:R-:W-:Y:S02]  /*1190*/  ULOP3.LUT UR6, UR6, 0x3fff, URZ, 0xc0, !UPT ;  /* 0x00003fff06067892 */ /* 0x000fe4000f8ec03f */
[----:B------:R-:W-:-:S02]  /*11a0*/  ULOP3.LUT UR13, UR5, 0x10000, URZ, 0xfc, !UPT ;  /* 0x00010000050d7892 */ /* 0x000fc4000f8efc3f */
[----:B------:R-:W-:Y:S01]  /*11b0*/  ULOP3.LUT UR14, UR6, 0x10000, URZ, 0xfc, !UPT ;  /* 0x00010000060e7892 */ /* 0x000fe2000f8efc3f */
[----:B------:R-:W-:-:S11]  /*11c0*/  UMOV UR5, URZ ;  /* 0x0000003f00057c82 */ /* 0x000fd60008000000 */
.L_x_26:
[----:B------:R-:W-:-:S13]  /*11d0*/  ISETP.NE.AND P1, PT, R7, 0x3, PT ;  /* 0x000000030700780c */ /* 0x000fda0003f25270 */
[----:B-12---:R-:W-:Y:S05]  /*11e0*/  @!P1 BRA `(.L_x_20) ;  /* 0x0000000000049947 */ /* 0x006fea0003800000 */
[----:B------:R-:W-:Y:S01]  /*11f0*/  BPT.TRAP 0x1 ;  /* 0x000000040000795c */ /* 0x000fe20000300000 */
.L_x_20:
[----:B------:R-:W-:Y:S01]  /*1200*/  ULEA UR6, UR4, UR12, 0x3 ;  /* 0x0000000c04067291 */ /* 0x000fe2000f8e183f */
[----:B------:R-:W-:-:S08]  /*1210*/  SHF.L.U32 R3, R6, 0x1f, RZ ;  /* 0x0000001f06037819 */ /* 0x000fd000000006ff */
[----:B------:R2:W3:Y:S01]  /*1220*/  SYNCS.PHASECHK.TRANS64.TRYWAIT P0, [UR6+0x36000], R3 ;  /* 0x03600003ff0075a7 */ /* 0x0004e20008000146 */
[----:B------:R-:W-:Y:S05]  /*1230*/  @!P1 BRA `(.L_x_21) ;  /* 0x0000000000049947 */ /* 0x000fea0003800000 */
[----:B------:R-:W-:Y:S01]  /*1240*/  BPT.TRAP 0x1 ;  /* 0x000000040000795c */ /* 0x000fe20000300000 */
.L_x_21:
[----:B---3--:R-:W-:Y:S05]  /*1250*/  @P0 BRA `(.L_x_22) ;  /* 0x0000000000080947 */ /* 0x008fea0003800000 */
[----:B------:R-:W3:Y:S02]  /*1260*/  SYNCS.PHASECHK.TRANS64.TRYWAIT P0, [UR6+0x36000], R3 ;  /* 0x03600003ff0075a7 */ /* 0x000ee40008000146 */
[----:B---3--:R-:W-:Y:S05]  /*1270*/  @!P0 BRA `(.L_x_23) ;  /* 0x0000004400b48947 */ /* 0x008fea0003800000 */
.L_x_22:
[----:B------:R-:W-:Y:S01]  /*1280*/  ULEA UR6, UR4, UR13, 0x9 ;  /* 0x0000000d04067291 */ /* 0x000fe2000f8e483f */
[----:B------:R-:W-:Y:S01]  /*1290*/  WARPGROUP.ARRIVE ;  /* 0x00000000000079c5 */ /* 0x000fe20000000000 */
[----:B------:R-:W-:Y:S01]  /*12a0*/  ULEA UR7, UR4, UR14, 0x9 ;  /* 0x0000000e04077291 */ /* 0x000fe2000f8e483f */
[----:B------:R-:W-:Y:S01]  /*12b0*/  UMOV UR9, 0x40000040 ;  /* 0x4000004000097882 */ /* 0x000fe20000000000 */
[----:B------:R-:W-:-:S03]  /*12c0*/  UMOV UR11, 0x40000040 ;  /* 0x40000040000b7882 */ /* 0x000fc60000000000 */
[----:B------:R-:W-:Y:S02]  /*12d0*/  UMOV UR8, UR6 ;  /* 0x0000000600087c82 */ /* 0x000fe40008000000 */
[----:B------:R-:W-:Y:S02]  /*12e0*/  UMOV UR10, UR7 ;  /* 0x00000007000a7c82 */ /* 0x000fe40008000000 */
[----:B------:R-:W-:Y:S01]  /*12f0*/  QGMMA.64x64x32.F32.E4M3.E5M2 R24, gdesc[UR8], R24, UP0, gsb0 ;  /* 0x00e00000081879f3 */ /* 0x000fe2000b802818 */
[----:B------:R-:W-:Y:S02]  /*1300*/  UIADD3 UR8, UR6, 0x2, URZ ;  /* 0x0000000206087890 */ /* 0x000fe4000fffe03f */
[----:B------:R-:W-:Y:S01]  /*1310*/  UIADD3 UR10, UR7, 0x2, URZ ;  /* 0x00000002070a7890 */ /* 0x000fe2000fffe03f */
[----:B------:R-:W-:Y:S01]  /*1320*/  UMOV UR9, 0x40000040 ;  /* 0x4000004000097882 */ /* 0x000fe20000000000 */
[----:B------:R-:W-:Y:S01]  /*1330*/  UMOV UR11, 0x40000040 ;  /* 0x40000040000b7882 */ /* 0x000fe20000000000 */
[----:B------:R-:W-:-:S02]  /*1340*/  WARPGROUP.DEPBAR.LE gsb0, 0x0 ;  /* 0x00008000000079c5 */ /* 0x000fc40000010000 */
        /* <DEDUP_REMOVED lines=15> */
[----:B------:R-:W-:Y:S03]  /*1440*/  QGMMA.64x64x32.F32.E4M3.E5M2 R24, gdesc[UR8], R24, gsb0 ;  /* 0x00e00000081879f3 */ /* 0x000fe60008002818 */
[----:B------:R-:W-:Y:S02]  /*1450*/  WARPGROUP.DEPBAR.LE gsb0, 0x0 ;  /* 0x00008000000079c5 */ /* 0x000fe40000010000 */
[----:B------:R-:W-:Y:S05]  /*1460*/  @!P1 BRA `(.L_x_24) ;  /* 0x0000000000049947 */ /* 0x000fea0003800000 */
[----:B------:R-:W-:Y:S01]  /*1470*/  BPT.TRAP 0x1 ;  /* 0x000000040000795c */ /* 0x000fe20000300000 */
.L_x_24:
[----:B------:R-:W-:Y:S01]  /*1480*/  ULEA UR6, UR5, UR12, 0x3 ;  /* 0x0000000c05067291 */ /* 0x000fe2000f8e183f */
[----:B------:R-:W-:-:S03]  /*1490*/  ISETP.GT.U32.AND P0, PT, R0, 0x1, PT ;  /* 0x000000010000780c */ /* 0x000fc60003f04070 */
[----:B------:R-:W-:-:S04]  /*14a0*/  UIADD3 UR6, UR6, 0x36068, URZ ;  /* 0x0003606806067890 */ /* 0x000fc8000fffe03f */
[----:B------:R-:W-:-:S09]  /*14b0*/  UPRMT UR6, URZ, 0x654, UR6 ;  /* 0x000006543f067896 */ /* 0x000fd20008000006 */
[----:B------:R-:W-:Y:S01]  /*14c0*/  SYNCS.ARRIVE.TRANS64.RED.A1T0 RZ, [UR6], RZ ;  /* 0x000000ffffff79a7 */ /* 0x000fe20008100406 */
[----:B------:R-:W-:Y:S05]  /*14d0*/  @P0 BRA `(.L_x_25) ;  /* 0x0000000000040947 */ /* 0x000fea0003800000 */
[----:B------:R-:W-:Y:S01]  /*14e0*/  BPT.TRAP 0x1 ;  /* 0x000000040000795c */ /* 0x000fe20000300000 */
.L_x_25:
[----:B------:R-:W-:Y:S01]  /*14f0*/  UIADD3 UR4, UR4, 0x1, URZ ;  /* 0x0000000104047890 */ /* 0x000fe2000fffe03f */
[C---:B------:R-:W-:Y:S01]  /*1500*/  ISETP.GT.AND P0, PT, R2.reuse, 0x1, PT ;  /* 0x000000010200780c */ /* 0x040fe20003f04270 */
[----:B------:R-:W-:Y:S01]  /*1510*/  UIADD3 UR5, UR5, 0x1, URZ ;  /* 0x0000000105057890 */ /* 0x000fe2000fffe03f */
[----:B------:R-:W-:Y:S01]  /*1520*/  VIADD R2, R2, 0xffffffff ;  /* 0xffffffff02027836 */ /* 0x000fe20000000000 */
[----:B------:R-:W-:Y:S02]  /*1530*/  UISETP.NE.AND UP0, UPT, UR4, 0xd, UPT ;  /* 0x0000000d0400788c */ /* 0x000fe4000bf05270 */
[----:B------:R-:W-:Y:S02]  /*1540*/  UISETP.NE.AND UP1, UPT, UR5, 0xd, UPT ;  /* 0x0000000d0500788c */ /* 0x000fe4000bf25270 */
[----:B------:R-:W-:Y:S02]  /*1550*/  USEL UR6, URZ, 0x1, UP0 ;  /* 0x000000013f067887 */ /* 0x000fe40008000000 */
[----:B------:R-:W-:-:S02]  /*1560*/  USEL UR4, UR4, URZ, UP0 ;  /* 0x0000003f04047287 */ /* 0x000fc40008000000 */
[----:B------:R-:W-:Y:S02]  /*1570*/  USEL UR5, UR5, URZ, UP1 ;  /* 0x0000003f05057287 */ /* 0x000fe40008800000 */
[----:B------:R-:W-:Y:S01]  /*1580*/  UPLOP3.LUT UP0, UPT, UPT, UPT, UPT, 0x80, 0x0 ;  /* 0x000000000000789c */ /* 0x000fe20003f0f070 */
[----:B------:R-:W-:Y:S01]  /*1590*/  LOP3.LUT R6, R6, UR6, RZ, 0x3c, !PT ;  /* 0x0000000606067c12 */ /* 0x000fe2000f8e3cff */
[----:B------:R-:W-:Y:S09]  /*15a0*/  @P0 BRA `(.L_x_26) ;  /* 0xfffffffc00080947 */ /* 0x000ff2000383ffff */
.L_x_19:
[----:B------:R-:W3:Y:S02]  /*15b0*/  LDC R2, c[0x0][0x28c] ;  /* 0x0000a300ff027b82 */ /* 0x000ee40000000800 */
[----:B---3--:R-:W-:-:S13]  /*15c0*/  ISETP.GE.AND P0, PT, R2, 0x1, PT ;  /* 0x000000010200780c */ /* 0x008fda0003f06270 */
[----:B------:R-:W-:Y:S05]  /*15d0*/  @!P0 BRA `(.L_x_27) ;  /* 0x0000000000448947 */ /* 0x000fea0003800000 */
[----:B------:R-:W-:-:S04]  /*15e0*/  LOP3.LUT R2, R0, 0x1, RZ, 0xfc, !PT ;  /* 0x0000000100027812 */ /* 0x000fc800078efcff */
[----:B------:R-:W-:-:S13]  /*15f0*/  ISETP.NE.AND P0, PT, R2, 0x3, PT ;  /* 0x000000030200780c */ /* 0x000fda0003f05270 */
[----:B------:R-:W-:Y:S05]  /*1600*/  @!P0 BRA `(.L_x_28) ;  /* 0x0000000000048947 */ /* 0x000fea0003800000 */
[----:B------:R-:W-:Y:S01]  /*1610*/  BPT.TRAP 0x1 ;  /* 0x000000040000795c */ /* 0x000fe20000300000 */
.L_x_28:
[----:B-1----:R-:W1:Y:S01]  /*1620*/  S2R R4, SR_CgaCtaId ;  /* 0x0000000000047919 */ /* 0x002e620000008800 */
[----:B--2---:R-:W-:Y:S01]  /*1630*/  IMAD.WIDE.U32 R2, R5, 0x4ec4ec4f, RZ ;  /* 0x4ec4ec4f05027825 */ /* 0x004fe200078e00ff */
[----:B------:R-:W-:-:S04]  /*1640*/  ISETP.GT.U32.AND P0, PT, R0, 0x1, PT ;  /* 0x000000010000780c */ /* 0x000fc80003f04070 */
[----:B------:R-:W-:Y:S02]  /*1650*/  SHF.R.U32.HI R2, RZ, 0x2, R3 ;  /* 0x00000002ff027819 */ /* 0x000fe40000011603 */
[----:B------:R-:W-:-:S03]  /*1660*/  MOV R3, 0x400 ;  /* 0x0000040000037802 */ /* 0x000fc60000000f00 */
[----:B------:R-:W-:Y:S01]  /*1670*/  IMAD R5, R2, -0xd, R5 ;  /* 0xfffffff302057824 */ /* 0x000fe200078e0205 */
[----:B-1----:R-:W-:-:S05]  /*1680*/  LEA R4, R4, R3, 0x18 ;  /* 0x0000000304047211 */ /* 0x002fca00078ec0ff */
[----:B------:R-:W-:-:S04]  /*1690*/  IMAD R5, R5, 0x8, R4 ;  /* 0x0000000805057824 */ /* 0x000fc800078e0204 */
[----:B------:R-:W-:-:S05]  /*16a0*/  VIADD R5, R5, 0x36068 ;  /* 0x0003606805057836 */ /* 0x000fca0000000000 */
[----:B------:R-:W-:-:S04]  /*16b0*/  PRMT R5, RZ, 0x654, R5 ;  /* 0x00000654ff057816 */ /* 0x000fc80000000005 */
[----:B------:R3:W-:Y:S01]  /*16c0*/  SYNCS.ARRIVE.TRANS64.RED.A1T0 RZ, [R5+URZ], RZ ;  /* 0x000000ff05ff79a7 */ /* 0x0007e2000810043f */
[----:B------:R-:W-:Y:S05]  /*16d0*/  @P0 BRA `(.L_x_27) ;  /* 0x0000000000040947 */ /* 0x000fea0003800000 */
[----:B------:R-:W-:Y:S01]  /*16e0*/  BPT.TRAP 0x1 ;  /* 0x000000040000795c */ /* 0x000fe20000300000 */
.L_x_27:
[----:B------:R-:W4:Y:S01]  /*16f0*/  S2UR UR39, SR_CgaCtaId ;  /* 0x00000000002779c3 */ /* 0x000f220000008800 */
[----:B------:R-:W-:Y:S02]  /*1700*/  UMOV UR38, 0x400 ;  /* 0x0000040000267882 */ /* 0x000fe40000000000 */
[----:B----4-:R-:W-:-:S04]  /*1710*/  ULEA UR38, UR39, UR38, 0x18 ;  /* 0x0000002627267291 */ /* 0x010fc8000f8ec03f */
[----:B------:R-:W-:-:S06]  /*1720*/  ULOP3.LUT UP0, URZ, UR38, 0x1bf, URZ, 0xc0, !UPT ;  /* 0x000001bf263f7892 */ /* 0x000fcc000f80c03f */
[----:B------:R-:W-:-:S13]  /*1730*/  PLOP3.LUT P0, PT, PT, PT, UP0, 0x80, 0x0 ;  /* 0x000000000000781c */ /* 0x000fda0003f0f008 */
[----:B------:R-:W-:Y:S05]  /*1740*/  @!P0 BRA `(.L_x_29) ;  /* 0x0000000000408947 */ /* 0x000fea0003800000 */
[----:B------:R-:W-:Y:S01]  /*1750*/  MOV R0, 0x0 ;  /* 0x0000000000007802 */ /* 0x000fe20000000f00 */
[----:B------:R-:W-:Y:S01]  /*1760*/  ULDC.64 UR4, c[0x4][0x68] ;  /* 0x01001a0000047ab9 */ /* 0x000fe20000000a00 */
[----:B------:R-:W-:Y:S01]  /*1770*/  ULDC.64 UR6, c[0x4][0x8] ;  /* 0x0100020000067ab9 */ /* 0x000fe20000000a00 */
[----:B-1----:R-:W-:Y:S01]  /*1780*/  IMAD.U32 R4, RZ, RZ, UR4 ;  /* 0x00000004ff047e24 */ /* 0x002fe2000f8e00ff */
[----:B--2---:R1:W2:Y:S01]  /*1790*/  LDC.64 R2, c[0x4][R0] ;  /* 0x0100000000027b82 */ /* 0x0042a20000000a00 */
[----:B---3--:R-:W-:Y:S01]  /*17a0*/  IMAD.U32 R5, RZ, RZ, UR5 ;  /* 0x00000005ff057e24 */ /* 0x008fe2000f8e00ff */
[----:B------:R-:W-:Y:S01]  /*17b0*/  ULDC.64 UR4, c[0x4][0x70] ;  /* 0x01001c0000047ab9 */ /* 0x000fe20000000a00 */
[----:B------:R-:W-:Y:S02]  /*17c0*/  IMAD.U32 R10, RZ, RZ, UR6 ;  /* 0x00000006ff0a7e24 */ /* 0x000fe4000f8e00ff */
[----:B------:R-:W-:Y:S02]  /*17d0*/  IMAD.U32 R6, RZ, RZ, UR4 ;  /* 0x00000004ff067e24 */ /* 0x000fe4000f8e00ff */
[----:B------:R-:W-:-:S02]  /*17e0*/  IMAD.U32 R7, RZ, RZ, UR5 ;  /* 0x00000005ff077e24 */ /* 0x000fc4000f8e00ff */
[----:B------:R-:W-:Y:S02]  /*17f0*/  IMAD.U32 R11, RZ, RZ, UR7 ;  /* 0x00000007ff0b7e24 */ /* 0x000fe4000f8e00ff */
[----:B------:R-:W-:Y:S02]  /*1800*/  IMAD.MOV.U32 R8, RZ, RZ, 0x70 ;  /* 0x00000070ff087424 */ /* 0x000fe400078e00ff */
[----:B------:R-:W-:Y:S02]  /*1810*/  IMAD.MOV.U32 R12, RZ, RZ, 0x1 ;  /* 0x00000001ff0c7424 */ /* 0x000fe400078e00ff */
[----:B-1----:R-:W-:-:S07]  /*1820*/  IMAD.MOV.U32 R13, RZ, RZ, RZ ;  /* 0x000000ffff0d7224 */ /* 0x002fce00078e00ff */
[----:B------:R-:W-:-:S07]  /*1830*/  LEPC R20, `(.L_x_29) ;  /* 0x000000001014794e */ /* 0x000fce0000000000 */
[----:B--2--5:R-:W-:Y:S05]  /*1840*/  CALL.ABS.NOINC R2 ;  /* 0x0000000002007343 */ /* 0x024fea0003c00000 */
.L_x_29:
[----:B------:R-:W-:-:S04]  /*1850*/  UIADD3 UR4, UR38, 0x1000, URZ ;  /* 0x0000100026047890 */ /* 0x000fc8000fffe03f */
        /* <DEDUP_REMOVED lines=19> */
.L_x_30:
[----:B------:R-:W-:Y:S02]  /*1990*/  ULDC.64 UR4, c[0x0][0x590] ;  /* 0x0001640000047ab9 */ /* 0x000fe40000000a00 */
[----:B------:R-:W-:-:S04]  /*19a0*/  ISETP.NE.U32.AND P0, PT, RZ, UR4, PT ;  /* 0x00000004ff007c0c */ /* 0x000fc8000bf05070 */
[----:B------:R-:W-:-:S13]  /*19b0*/  ISETP.NE.AND.EX P0, PT, RZ, UR5, PT, P0 ;  /* 0x00000005ff007c0c */ /* 0x000fda000bf05300 */
[----:B------:R-:W-:Y:S05]  /*19c0*/  @!P0 BRA `(.L_x_31) ;  /* 0x0000000000388947 */ /* 0x000fea0003800000 */
[----:B------:R-:W-:Y:S02]  /*19d0*/  ULDC.64 UR6, c[0x0][0x588] ;  /* 0x0001620000067ab9 */ /* 0x000fe40000000a00 */
[----:B------:R-:W-:-:S04]  /*19e0*/  ISETP.NE.U32.AND P1, PT, RZ, UR6, PT ;  /* 0x00000006ff007c0c */ /* 0x000fc8000bf25070 */
[----:B------:R-:W-:-:S13]  /*19f0*/  ISETP.NE.AND.EX P1, PT, RZ, UR7, PT, P1 ;  /* 0x00000007ff007c0c */ /* 0x000fda000bf25310 */
[----:B------:R-:W-:Y:S05]  /*1a00*/  @!P1 BRA `(.L_x_32) ;  /* 0x00000000001c9947 */ /* 0x000fea0003800000 */
[----:B---3--:R-:W3:Y:S01]  /*1a10*/  S2R R5, SR_CTAID.Z ;  /* 0x0000000000057919 */ /* 0x008ee20000002700 */
[----:B-12---:R-:W1:Y:S01]  /*1a20*/  LDC.64 R2, c[0x0][0x588] ;  /* 0x00016200ff027b82 */ /* 0x006e620000000a00 */
[----:B---3--:R-:W-:-:S04]  /*1a30*/  IMAD R5, R5, UR4, RZ ;  /* 0x0000000405057c24 */ /* 0x008fc8000f8e02ff */
[----:B-1----:R-:W-:-:S05]  /*1a40*/  IMAD.WIDE R2, R5, 0x4, R2 ;  /* 0x0000000405027825 */ /* 0x002fca00078e0202 */
[----:B-----5:R4:W5:Y:S01]  /*1a50*/  LDG.E R17, desc[UR36][R2.64] ;  /* 0x0000002402117981 */ /* 0x020962000c1e1900 */
[----:B------:R-:W-:Y:S01]  /*1a60*/  IMAD.MOV.U32 R19, RZ, RZ, 0x1 ;  /* 0x00000001ff137424 */ /* 0x000fe200078e00ff */
[----:B------:R-:W-:Y:S06]  /*1a70*/  BRA `(.L_x_31) ;  /* 0x00000000000c7947 */ /* 0x000fec0003800000 */
.L_x_32:
[----:B------:R-:W-:Y:S01]  /*1a80*/  ULDC UR6, c[0x0][0x580] ;  /* 0x0001600000067ab9 */ /* 0x000fe20000000800 */
[----:B------:R-:W-:Y:S02]  /*1a90*/  IMAD.MOV.U32 R19, RZ, RZ, 0x1 ;  /* 0x00000001ff137424 */ /* 0x000fe400078e00ff */
[----:B-----5:R-:W-:-:S07]  /*1aa0*/  IMAD.U32 R17, RZ, RZ, UR6 ;  /* 0x00000006ff117e24 */ /* 0x020fce000f8e00ff */
.L_x_31:
        /* <DEDUP_REMOVED lines=9> */
[----:B-12-4-:R-:W1:Y:S01]  /*1b40*/  LDC.64 R2, c[0x0][0x5a8] ;  /* 0x00016a00ff027b82 */ /* 0x016e620000000a00 */
[----:B---3--:R-:W-:-:S04]  /*1b50*/  IMAD R5, R5, UR6, RZ ;  /* 0x0000000605057c24 */ /* 0x008fc8000f8e02ff */
[----:B-1----:R-:W-:-:S05]  /*1b60*/  IMAD.WIDE R2, R5, 0x4, R2 ;  /* 0x0000000405027825 */ /* 0x002fca00078e0202 */
[----:B-----5:R1:W5:Y:S01]  /*1b70*/  LDG.E R16, desc[UR36][R2.64] ;  /* 0x0000002402107981 */ /* 0x020362000c1e1900 */
[----:B------:R-:W-:Y:S05]  /*1b80*/  BRA `(.L_x_33) ;  /* 0x0000000000087947 */ /* 0x000fea0003800000 */
.L_x_34:
[----:B------:R-:W-:Y:S02]  /*1b90*/  ULDC UR6, c[0x0][0x5a0] ;  /* 0x0001680000067ab9 */ /* 0x000fe40000000800 */
[----:B-----5:R-:W-:-:S07]  /*1ba0*/  IMAD.U32 R16, RZ, RZ, UR6 ;  /* 0x00000006ff107e24 */ /* 0x020fce000f8e00ff */
.L_x_33:
[----:B------:R-:W-:Y:S01]  /*1bb0*/  ULDC.64 UR6, c[0x0][0x588] ;  /* 0x0001620000067ab9 */ /* 0x000fe20000000a00 */
[----:B------:R-:W-:Y:S01]  /*1bc0*/  ISETP.NE.U32.AND P1, PT, RZ, UR4, PT ;  /* 0x00000004ff007c0c */ /* 0x000fe2000bf25070 */
[----:B------:R-:W-:Y:S02]  /*1bd0*/  UISETP.NE.U32.AND UP0, UPT, UR6, URZ, UPT ;  /* 0x0000003f0600728c */ /* 0x000fe4000bf05070 */
[----:B------:R-:W-:Y:S01]  /*1be0*/  ISETP.NE.U32.AND P2, PT, RZ, UR6, PT ;  /* 0x00000006ff007c0c */ /* 0x000fe2000bf45070 */
[----:B------:R-:W-:Y:S01]  /*1bf0*/  IMAD.MOV.U32 R0, RZ, RZ, 0x1 ;  /* 0x00000001ff007424 */ /* 0x000fe200078e00ff */
[----:B------:R-:W-:Y:S01]  /*1c00*/  ISETP.NE.AND.EX P4, PT, RZ, UR5, PT, P1 ;  /* 0x00000005ff007c0c */ /* 0x000fe2000bf85310 */
[----:B------:R-:W-:Y:S02]  /*1c10*/  UISETP.NE.AND.EX UP0, UPT, UR7, URZ, UPT, UP0 ;  /* 0x0000003f0700728c */ /* 0x000fe4000bf05300 */
[----:B------:R-:W-:-:S04]  /*1c20*/  ISETP.NE.AND.EX P2, PT, RZ, UR7, PT, P2 ;  /* 0x00000007ff007c0c */ /* 0x000fc8000bf45320 */
[----:B------:R-:W-:-:S04]  /*1c30*/  PLOP3.LUT P3, PT, PT, PT, UP0, 0x80, 0x0 ;  /* 0x000000000000781c */ /* 0x000fc80003f6f008 */
[----:B------:R-:W-:-:S05]  /*1c40*/  PLOP3.LUT P1, PT, P3, PT, PT, 0x8, 0x0 ;  /* 0x000000000000781c */ /* 0x000fca0001f2e170 */
[----:B------:R-:W-:Y:S08]  /*1c50*/  @P2 BRA P4, `(.L_x_35) ;  /* 0x0000000000242947 */ /* 0x000ff00002000000 */
[----:B------:R-:W-:Y:S05]  /*1c60*/  @!P0 BRA `(.L_x_36) ;  /* 0x0000000000188947 */ /* 0x000fea0003800000 */
[----:B------:R-:W-:Y:S02]  /*1c70*/  PRMT R0, R19, 0x9910, RZ ;  /* 0x0000991013007816 */ /* 0x000fe400000000ff */
[----:B------:R-:W-:Y:S02]  /*1c80*/  PLOP3.LUT P2, PT, P1, PT, PT, 0x80, 0x0 ;  /* 0x000000000000781c */ /* 0x000fe40000f4f070 */
[----:B------:R-:W-:-:S13]  /*1c90*/  ISETP.NE.AND P3, PT, R0, RZ, PT ;  /* 0x000000ff0000720c */ /* 0x000fda0003f65270 */
[----:B------:R-:W-:Y:S05]  /*1ca0*/  @!P3 BRA `(.L_x_37) ;  /* 0x00000000000cb947 */ /* 0x000fea0003800000 */
[----:B-----5:R-:W-:Y:S01]  /*1cb0*/  FSETP.EQ.AND P2, PT, R17, RZ, PT ;  /* 0x000000ff1100720b */ /* 0x020fe20003f42000 */
[----:B------:R-:W-:-:S12]  /*1cc0*/  BRA `(.L_x_37) ;  /* 0x0000000000047947 */ /* 0x000fd80003800000 */
.L_x_36:
[----:B-----5:R-:W-:-:S13]  /*1cd0*/  FSETP.EQ.AND P2, PT, R17, RZ, PT ;  /* 0x000000ff1100720b */ /* 0x020fda0003f42000 */
.L_x_37:
[----:B------:R-:W-:-:S07]  /*1ce0*/  SEL R0, RZ, 0x1, P2 ;  /* 0x00000001ff007807 */ /* 0x000fce0001000000 */
.L_x_35:
[----:B------:R-:W-:Y:S05]  /*1cf0*/  @!P0 BRA `(.L_x_38) ;  /* 0x0000000000148947 */ /* 0x000fea0003800000 */
[----:B-1--4-:R-:W-:-:S04]  /*1d00*/  PRMT R2, R19, 0x9910, RZ ;  /* 0x0000991013027816 */ /* 0x012fc800000000ff */
[----:B------:R-:W-:-:S13]  /*1d10*/  ISETP.NE.AND P0, PT, R2, RZ, PT ;  /* 0x000000ff0200720c */ /* 0x000fda0003f05270 */
[----:B------:R-:W-:Y:S05]  /*1d20*/  @!P0 BRA `(.L_x_39) ;  /* 0x00000000000c8947 */ /* 0x000fea0003800000 */
[----:B-----5:R-:W-:Y:S01]  /*1d30*/  FSETP.EQ.AND P1, PT, R17, RZ, PT ;  /* 0x000000ff1100720b */ /* 0x020fe20003f22000 */
[----:B------:R-:W-:-:S12]  /*1d40*/  BRA `(.L_x_39) ;  /* 0x0000000000047947 */ /* 0x000fd80003800000 */
.L_x_38:
[----:B-----5:R-:W-:-:S13]  /*1d50*/  FSETP.EQ.AND P1, PT, R17, RZ, PT ;  /* 0x000000ff1100720b */ /* 0x020fda0003f22000 */
.L_x_39:
[----:B-1--4-:R-:W2:Y:S01]  /*1d60*/  S2R R2, SR_TID.X ;  /* 0x0000000000027919 */ /* 0x012ea20000002100 */
[----:B------:R-:W-:Y:S02]  /*1d70*/  PRMT R0, R0, 0x9910, RZ ;  /* 0x0000991000007816 */ /* 0x000fe400000000ff */
[----:B------:R-:W-:Y:S02]  /*1d80*/  CS2R R64, SRZ ;  /* 0x0000000000407805 */ /* 0x000fe4000001ff00 */
[----:B------:R-:W-:Y:S02]  /*1d90*/  CS2R R62, SRZ ;  /* 0x00000000003e7805 */ /* 0x000fe4000001ff00 */
[----:B------:R-:W-:Y:S02]  /*1da0*/  CS2R R68, SRZ ;  /* 0x0000000000447805 */ /* 0x000fe4000001ff00 */
[----:B------:R-:W-:Y:S02]  /*1db0*/  ISETP.NE.AND P0, PT, R0, RZ, PT ;  /* 0x000000ff0000720c */ /* 0x000fe40003f05270 */
[----:B------:R-:W-:Y:S01]  /*1dc0*/  CS2R R66, SRZ ;  /* 0x0000000000427805 */ /* 0x000fe2000001ff00 */
[----:B------:R-:W-:Y:S01]  /*1dd0*/  IMAD.MOV.U32 R0, RZ, RZ, RZ ;  /* 0x000000ffff007224 */ /* 0x000fe200078e00ff */
        /* <DEDUP_REMOVED lines=8> */
[----:B------:R-:W-:Y:S01]  /*1e60*/  CS2R R60, SRZ ;  /* 0x00000000003c7805 */ /* 0x000fe2000001ff00 */
[----:B------:R-:W-:Y:S01]  /*1e70*/  IMAD.MOV.U32 R19, RZ, RZ, RZ ;  /* 0x000000ffff137224 */ /* 0x000fe200078e00ff */
[----:B--2---:R-:W-:-:S04]  /*1e80*/  SHF.R.S32.HI R3, RZ, 0x1f, R2 ;  /* 0x0000001fff037819 */ /* 0x004fc80000011402 */
[----:B------:R-:W-:-:S04]  /*1e90*/  LEA.HI R3, R3, R2, RZ, 0x7 ;  /* 0x0000000203037211 */ /* 0x000fc800078f38ff */
[----:B------:R-:W-:-:S05]  /*1ea0*/  LOP3.LUT R3, R3, 0xffffff80, RZ, 0xc0, !PT ;  /* 0xffffff8003037812 */ /* 0x000fca00078ec0ff */
[----:B------:R-:W-:-:S04]  /*1eb0*/  IMAD.IADD R2, R2, 0x1, -R3 ;  /* 0x0000000102027824 */ /* 0x000fc800078e0a03 */
[----:B------:R-:W-:Y:S01]  /*1ec0*/  IMAD.SHL.U32 R3, R2, 0x80, RZ ;  /* 0x0000008002037824 */ /* 0x000fe200078e00ff */
[----:B---3--:R-:W-:-:S04]  /*1ed0*/  SHF.R.S32.HI R5, RZ, 0x1f, R2 ;  /* 0x0000001fff057819 */ /* 0x008fc80000011402 */
[CC--:B------:R-:W-:Y:S02]  /*1ee0*/  LEA.HI R4, R5.reuse, R2.reuse, RZ, 0x5 ;  /* 0x0000000205047211 */ /* 0x0c0fe400078f28ff */
[----:B------:R-:W-:Y:S01]  /*1ef0*/  LEA.HI R5, R5, R2, RZ, 0x2 ;  /* 0x0000000205057211 */ /* 0x000fe200078f10ff */
[----:B------:R-:W-:Y:S01]  /*1f00*/  VIADD R2, R2, 0x1f ;  /* 0x0000001f02027836 */ /* 0x000fe20000000000 */
[----:B------:R-:W-:Y:S02]  /*1f10*/  LOP3.LUT R3, R3, 0x180, RZ, 0xc0, !PT ;  /* 0x0000018003037812 */ /* 0x000fe400078ec0ff */
[----:B------:R-:W-:Y:S02]  /*1f20*/  SHF.R.U32.HI R4, RZ, 0x1, R4 ;  /* 0x00000001ff047819 */ /* 0x000fe40000011604 */
[--C-:B------:R-:W-:Y:S02]  /*1f30*/  SHF.R.S32.HI R6, RZ, 0x2, R5.reuse ;  /* 0x00000002ff067819 */ /* 0x100fe40000011405 */
[----:B------:R-:W-:-:S02]  /*1f40*/  SHF.R.S32.HI R5, RZ, 0x1f, R5 ;  /* 0x0000001fff057819 */ /* 0x000fc40000011405 */
[----:B------:R-:W-:Y:S02]  /*1f50*/  LOP3.LUT R4, R3, 0x30, R4, 0xf8, !PT ;  /* 0x0000003003047812 */ /* 0x000fe400078ef804 */
[----:B------:R-:W-:Y:S02]  /*1f60*/  SHF.R.U32.HI R3, RZ, 0x3, R3 ;  /* 0x00000003ff037819 */ /* 0x000fe40000011603 */
[----:B------:R-:W-:Y:S02]  /*1f70*/  LEA.HI R5, R5, R6, RZ, 0x3 ;  /* 0x0000000605057211 */ /* 0x000fe400078f18ff */
[----:B------:R-:W-:Y:S02]  /*1f80*/  LOP3.LUT R3, R4, R3, RZ, 0x3c, !PT ;  /* 0x0000000304037212 */ /* 0x000fe400078e3cff */
[----:B------:R-:W-:-:S04]  /*1f90*/  LOP3.LUT R5, R5, 0xfffffff8, RZ, 0xc0, !PT ;  /* 0xfffffff805057812 */ /* 0x000fc800078ec0ff */
[----:B------:R-:W-:Y:S02]  /*1fa0*/  IADD3 R3, R3, R6, -R5 ;  /* 0x0000000603037210 */ /* 0x000fe40007ffe805 */
[----:B------:R-:W-:Y:S02]  /*1fb0*/  CS2R R4, SRZ ;  /* 0x0000000000047805 */ /* 0x000fe4000001ff00 */
[----:B------:R-:W-:Y:S01]  /*1fc0*/  CS2R R6, SRZ ;  /* 0x0000000000067805 */ /* 0x000fe2000001ff00 */
[----:B------:R-:W-:Y:S06]  /*1fd0*/  @!P0 BRA `(.L_x_40) ;  /* 0x0000000800188947 */ /* 0x000fec0003800000 */
[----:B------:R-:W-:-:S04]  /*1fe0*/  LOP3.LUT R18, R18, 0x1, RZ, 0xfc, !PT ;  /* 0x0000000112127812 */ /* 0x000fc800078efcff */
[----:B------:R-:W-:-:S13]  /*1ff0*/  ISETP.NE.AND P2, PT, R18, 0x3, PT ;  /* 0x000000031200780c */ /* 0x000fda0003f45270 */
[----:B------:R-:W-:Y:S05]  /*2000*/  @!P2 BRA `(.L_x_41) ;  /* 0x000000000004a947 */ /* 0x000fea0003800000 */
[----:B------:R-:W-:Y:S01]  /*2010*/  BPT.TRAP 0x1 ;  /* 0x000000040000795c */ /* 0x000fe20000300000 */
.L_x_41:
[----:B------:R-:W-:Y:S01]  /*2020*/  SHF.L.U32 R0, RZ, 0x1f, RZ ;  /* 0x0000001fff007819 */ /* 0x000fe200000006ff */
[----:B------:R-:W-:Y:S02]  /*2030*/  IMAD.MOV.U32 R65, RZ, RZ, RZ ;  /* 0x000000ffff417224 */ /* 0x000fe400078e00ff */
[----:B------:R-:W-:Y:S01]  /*2040*/  IMAD.MOV.U32 R63, RZ, RZ, RZ ;  /* 0x000000ffff3f7224 */ /* 0x000fe200078e00ff */
[----:B------:R-:W1:Y:S02]  /*2050*/  SYNCS.PHASECHK.TRANS64.TRYWAIT P0, [UR38+0x360d0], R0 ;  /* 0x0360d000ff0075a7 */ /* 0x000e640008000166 */
[----:B-1----:R-:W-:Y:S05]  /*2060*/  @!P0 BRA `(.L_x_42) ;  /* 0x0000003800508947 */ /* 0x002fea0003800000 */
.L_x_125:
[----:B------:R-:W-:Y:S02]  /*2070*/  CS2R R68, SRZ ;  /* 0x0000000000447805 */ /* 0x000fe4000001ff00 */
[----:B------:R-:W-:Y:S01]  /*2080*/  CS2R R66, SRZ ;  /* 0x0000000000427805 */ /* 0x000fe2000001ff00 */
[----:B-1----:R-:W-:Y:S01]  /*2090*/  IMAD.MOV.U32 R0, RZ, RZ, RZ ;  /* 0x000000ffff007224 */ /* 0x002fe200078e00ff */
        /* <DEDUP_REMOVED lines=10> */
[----:B------:R-:W-:Y:S01]  /*2140*/  CS2R R60, SRZ ;  /* 0x00000000003c7805 */ /* 0x000fe2000001ff00 */
[----:B------:R-:W-:Y:S02]  /*2150*/  IMAD.MOV.U32 R62, RZ, RZ, RZ ;  /* 0x000000ffff3e7224 */ /* 0x000fe400078e00ff */
[----:B------:R-:W-:Y:S02]  /*2160*/  IMAD.MOV.U32 R64, RZ, RZ, RZ ;  /* 0x000000ffff407224 */ /* 0x000fe400078e00ff */
[----:B------:R-:W-:Y:S01]  /*2170*/  IMAD.MOV.U32 R19, RZ, RZ, RZ ;  /* 0x000000ffff137224 */ /* 0x000fe200078e00ff */
[----:B------:R-:W-:Y:S06]  /*2180*/  @P1 BRA `(.L_x_43) ;  /* 0x0000000400801947 */ /* 0x000fec0003800000 */
[----:B------:R-:W1:Y:S04]  /*2190*/  LDS.U8 R0, [R3+UR38] ;  /* 0x0000002603007984 */ /* 0x000e680008000000 */
[----:B------:R-:W2:Y:S04]  /*21a0*/  LDS.U8 R4, [R3+UR38+0x40] ;  /* 0x0000402603047984 */ /* 0x000ea80008000000 */
[----:B------:R-:W3:Y:S04]  /*21b0*/  LDS.U8 R6, [R3+UR38+0x8] ;  /* 0x0000082603067984 */ /* 0x000ee80008000000 */
[----:B------:R-:W4:Y:S04]  /*21c0*/  LDS.U8 R8, [R3+UR38+0x48] ;  /* 0x0000482603087984 */ /* 0x000f280008000000 */
[----:B------:R-:W4:Y:S04]  /*21d0*/  LDS.U8 R10, [R3+UR38+0x200] ;  /* 0x00020026030a7984 */ /* 0x000f280008000000 */
[----:B------:R-:W4:Y:S04]  /*21e0*/  LDS.U8 R12, [R3+UR38+0x240] ;  /* 0x00024026030c7984 */ /* 0x000f280008000000 */
[----:B------:R-:W4:Y:S04]  /*21f0*/  LDS.U8 R14, [R3+UR38+0x208] ;  /* 0x00020826030e7984 */ /* 0x000f280008000000 */
[----:B------:R-:W4:Y:S04]  /*2200*/  LDS.U8 R13, [R3+UR38+0x248] ;  /* 0x00024826030d7984 */ /* 0x000f280008000000 */
[----:B------:R-:W4:Y:S04]  /*2210*/  LDS.U8 R11, [R3+UR38+0x400] ;  /* 0x00040026030b7984 */ /* 0x000f280008000000 */
[----:B------:R-:W4:Y:S01]  /*2220*/  LDS.U8 R9, [R3+UR38+0x440] ;  /* 0x0004402603097984 */ /* 0x000f220008000000 */
[----:B-1----:R-:W-:-:S03]  /*2230*/  F2FP.F16.E4M3.UNPACK_B R0, R0 ;  /* 0x00000000ff00723e */ /* 0x002fc600020006ff */
[----:B------:R-:W1:Y:S01]  /*2240*/  LDS.U8 R7, [R3+UR38+0x408] ;  /* 0x0004082603077984 */ /* 0x000e620008000000 */
[----:B--2---:R-:W-:Y:S01]  /*2250*/  F2FP.F16.E4M3.UNPACK_B R4, R4 ;  /* 0x00000004ff04723e */ /* 0x004fe200020006ff */
[----:B------:R-:W-:Y:S02]  /*2260*/  HADD2.F32 R61, -RZ, R0.H0_H0 ;  /* 0x20000000ff3d7230 */ /* 0x000fe40000004100 */
[----:B------:R-:W2:Y:S01]  /*2270*/  LDS.U8 R5, [R3+UR38+0x448] ;  /* 0x0004482603057984 */ /* 0x000ea20008000000 */
[----:B---3--:R-:W-:Y:S01]  /*2280*/  F2FP.F16.E4M3.UNPACK_B R6, R6 ;  /* 0x00000006ff06723e */ /* 0x008fe200020006ff */
[----:B------:R-:W-:Y:S02]  /*2290*/  HADD2.F32 R59, -RZ, R4.H0_H0 ;  /* 0x20000004ff3b7230 */ /* 0x000fe40000004100 */
[----:B------:R-:W3:Y:S01]  /*22a0*/  LDS.U8 R68, [R3+UR38+0x600] ;  /* 0x0006002603447984 */ /* 0x000ee20008000000 */
[----:B----4-:R-:W-:Y:S01]  /*22b0*/  F2FP.F16.E4M3.UNPACK_B R8, R8 ;  /* 0x00000008ff08723e */ /* 0x010fe200020006ff */
[----:B------:R-:W-:-:S02]  /*22c0*/  HADD2.F32 R57, -RZ, R6.H0_H0 ;  /* 0x20000006ff397230 */ /* 0x000fc40000004100 */
[----:B------:R-:W4:Y:S01]  /*22d0*/  LDS.U8 R66, [R3+UR38+0x640] ;  /* 0x0006402603427984 */ /* 0x000f220008000000 */
[----:B------:R-:W-:Y:S01]  /*22e0*/  F2FP.F16.E4M3.UNPACK_B R10, R10 ;  /* 0x0000000aff0a723e */ /* 0x000fe200020006ff */
[----:B------:R-:W-:Y:S02]  /*22f0*/  HADD2.F32 R23, -RZ, R8.H0_H0 ;  /* 0x20000008ff177230 */ /* 0x000fe40000004100 */
[----:B------:R-:W4:Y:S01]  /*2300*/  LDS.U8 R64, [R3+UR38+0x608] ;  /* 0x0006082603407984 */ /* 0x000f220008000000 */
[----:B------:R-:W-:Y:S01]  /*2310*/  F2FP.F16.E4M3.UNPACK_B R12, R12 ;  /* 0x0000000cff0c723e */ /* 0x000fe200020006ff */
[----:B------:R-:W-:Y:S02]  /*2320*/  HADD2.F32 R21, -RZ, R10.H0_H0 ;  /* 0x2000000aff157230 */ /* 0x000fe40000004100 */
[----:B------:R-:W4:Y:S01]  /*2330*/  LDS.U8 R62, [R3+UR38+0x648] ;  /* 0x00064826033e7984 */ /* 0x000f220008000000 */
[----:B------:R-:W-:Y:S01]  /*2340*/  F2FP.F16.E4M3.UNPACK_B R15, R14 ;  /* 0x0000000eff0f723e */ /* 0x000fe200020006ff */
        /* <DEDUP_REMOVED lines=11> */
[----:B-1----:R-:W-:-:S03]  /*2400*/  F2FP.F16.E4M3.UNPACK_B R7, R7 ;  /* 0x00000007ff07723e */ /* 0x002fc600020006ff */
[----:B------:R-:W1:Y:S01]  /*2410*/  LDS.U8 R20, [R3+UR38+0xa00] ;  /* 0x000a002603147984 */ /* 0x000e620008000000 */
[----:B------:R-:W-:-:S03]  /*2420*/  HADD2.F32 R9, -RZ, R9.H0_H0 ;  /* 0x20000009ff097230 */ /* 0x000fc60000004100 */
        /* <DEDUP_REMOVED lines=28> */
[----:B-1----:R-:W-:Y:S01]  /*25f0*/  F2FP.F16.E4M3.UNPACK_B R20, R20 ;  /* 0x00000014ff14723e */ /* 0x002fe200020006ff */
[----:B------:R-:W-:Y:S02]  /*2600*/  HADD2.F32 R22, -RZ, R22.H0_H0 ;  /* 0x20000016ff167230 */ /* 0x000fe40000004100 */
[----:B------:R-:W1:Y:S01]  /*2610*/  LDS.U8 R65, [R3+UR38+0xe48] ;  /* 0x000e482603417984 */ /* 0x000e620008000000 */
[----:B------:R-:W-:Y:S01]  /*2620*/  F2FP.F16.E4M3.UNPACK_B R14, R14 ;  /* 0x0000000eff0e723e */ /* 0x000fe200020006ff */
[----:B------:R-:W-:Y:S01]  /*2630*/  HADD2.F32 R20, -RZ, R20.H0_H0 ;  /* 0x20000014ff147230 */ /* 0x000fe20000004100 */
[----:B--2---:R-:W-:-:S03]  /*2640*/  F2FP.F16.E4M3.UNPACK_B R12, R12 ;  /* 0x0000000cff0c723e */ /* 0x004fc600020006ff */
[----:B------:R-:W-:Y:S01]  /*2650*/  HADD2.F32 R14, -RZ, R14.H0_H0 ;  /* 0x2000000eff0e7230 */ /* 0x000fe20000004100 */
[----:B---3--:R-:W-:Y:S01]  /*2660*/  F2FP.F16.E4M3.UNPACK_B R10, R10 ;  /* 0x0000000aff0a723e */ /* 0x008fe200020006ff */
[----:B------:R-:W-:Y:S01]  /*2670*/  HADD2.F32 R12, -RZ, R12.H0_H0 ;  /* 0x2000000cff0c7230 */ /* 0x000fe20000004100 */
[----:B----4-:R-:W-:-:S03]  /*2680*/  F2FP.F16.E4M3.UNPACK_B R8, R8 ;  /* 0x00000008ff08723e */ /* 0x010fc600020006ff */
[----:B------:R-:W-:Y:S01]  /*2690*/  HADD2.F32 R10, -RZ, R10.H0_H0 ;  /* 0x2000000aff0a7230 */ /* 0x000fe20000004100 */
[----:B------:R-:W-:Y:S01]  /*26a0*/  F2FP.F16.E4M3.UNPACK_B R6, R6 ;  /* 0x00000006ff06723e */ /* 0x000fe200020006ff */
[----:B------:R-:W-:Y:S01]  /*26b0*/  HADD2.F32 R8, -RZ, R8.H0_H0 ;  /* 0x20000008ff087230 */ /* 0x000fe20000004100 */
[----:B------:R-:W-:-:S03]  /*26c0*/  F2FP.F16.E4M3.UNPACK_B R4, R4 ;  /* 0x00000004ff04723e */ /* 0x000fc600020006ff */
        /* <DEDUP_REMOVED lines=9> */
[----:B-1----:R-:W-:Y:S01]  /*2760*/  F2FP.F16.E4M3.UNPACK_B R65, R65 ;  /* 0x00000041ff41723e */ /* 0x002fe200020006ff */
[----:B------:R-:W-:-:S04]  /*2770*/  HADD2.F32 R63, -RZ, R63.H0_H0 ;  /* 0x2000003fff3f7230 */ /* 0x000fc80000004100 */
[----:B------:R-:W-:-:S07]  /*2780*/  HADD2.F32 R65, -RZ, R65.H0_H0 ;  /* 0x20000041ff417230 */ /* 0x000fce0000004100 */
.L_x_43:
[----:B------:R-:W-:Y:S01]  /*2790*/  @!PT LDS RZ, [RZ] ;  /* 0x00000000fffff984 */ /* 0x000fe20000000800 */
[----:B------:R-:W-:Y:S01]  /*27a0*/  @!PT LDS RZ, [RZ] ;  /* 0x00000000fffff984 */ /* 0x000fe20000000800 */
[----:B------:R-:W-:Y:S01]  /*27b0*/  @!PT LDS RZ, [RZ] ;  /* 0x00000000fffff984 */ /* 0x000fe20000000800 */
[----:B------:R-:W-:Y:S01]  /*27c0*/  @!PT LDS RZ, [RZ] ;  /* 0x00000000fffff984 */ /* 0x000fe20000000800 */
[----:B------:R1:W-:Y:S06]  /*27d0*/  MEMBAR.ALL.CTA ;  /* 0x0000000000007992 */ /* 0x0003ec0000008000 */
[----:B-1----:R-:W1:Y:S01]  /*27e0*/  FENCE.VIEW.ASYNC.S ;  /* 0x00000000000073c6 */ /* 0x002e620000000000 */
[----:B------:R-:W-:Y:S05]  /*27f0*/  @!P2 BRA `(.L_x_44) ;  /* 0x000000000004a947 */ /* 0x000fea0003800000 */
[----:B------:R-:W-:Y:S01]  /*2800*/  BPT.TRAP 0x1 ;  /* 0x000000040000795c */ /* 0x000fe20000300000 */
.L_x_44:
[----:B------:R-:W-:-:S04]  /*2810*/  UIADD3 UR4, UR38, 0x360d8, URZ ;  /* 0x000360d826047890 */ /* 0x000fc8000fffe03f */
[----:B------:R-:W-:-:S09]  /*2820*/  UPRMT UR4, UR39, 0x654, UR4 ;  /* 0x0000065427047896 */ /* 0x000fd20008000004 */
[----:B-1----:R-:W-:Y:S03]  /*2830*/  SYNCS.ARRIVE.TRANS64.RED.A1T0 RZ, [UR4], RZ ;  /* 0x000000ffffff79a7 */ /* 0x002fe60008100404 */
.L_x_40:
[-C--:B-----5:R-:W-:Y:S01]  /*2840*/  FMUL R18, R25, R16.reuse ;  /* 0x0000001019127220 */ /* 0x0a0fe20000400000 */
[-C--:B------:R-:W-:Y:S01]  /*2850*/  FMUL R25, R36, R16.reuse ;  /* 0x0000001024197220 */ /* 0x080fe20000400000 */
[----:B------:R-:W-:Y:S01]  /*2860*/  ISETP.GT.U32.AND P0, PT, R2, 0x3e, PT ;  /* 0x0000003e0200780c */ /* 0x000fe20003f04070 */
[-C--:B------:R-:W-:Y:S01]  /*2870*/  FMUL R24, R24, R16.reuse ;  /* 0x0000001018187220 */ /* 0x080fe20000400000 */
        /* <DEDUP_REMOVED lines=28> */
[----:B------:R-:W-:Y:S01]  /*2a40*/  FMUL R16, R55, R16 ;  /* 0x0000001037107220 */ /* 0x000fe20000400000 */
[-C--:B------:R-:W-:Y:S01]  /*2a50*/  FFMA R59, R59, R17.reuse, R18 ;  /* 0x000000113b3b7223 */ /* 0x080fe20000000012 */
        /* <DEDUP_REMOVED lines=30> */
[----:B------:R-:W-:Y:S01]  /*2c40*/  FFMA R69, R69, R17, R36 ;  /* 0x0000001145457223 */ /* 0x000fe20000000024 */
[----:B------:R-:W-:-:S02]  /*2c50*/  F2FP.SATFINITE.E4M3.F32.PACK_AB_MERGE_C R23, R23, R26, RZ ;  /* 0x0000001a1717723e */ /* 0x000fc400048070ff */
[----:B------:R-:W-:Y:S02]  /*2c60*/  F2FP.SATFINITE.E4M3.F32.PACK_AB_MERGE_C R15, R18, R15, RZ ;  /* 0x0000000f120f723e */ /* 0x000fe400048070ff */
[----:B------:R-:W-:Y:S02]  /*2c70*/  F2FP.SATFINITE.E4M3.F32.PACK_AB_MERGE_C R7, R30, R7, RZ ;  /* 0x000000071e07723e */ /* 0x000fe400048070ff */
[----:B------:R-:W-:Y:S02]  /*2c80*/  F2FP.SATFINITE.E4M3.F32.PACK_AB_MERGE_C R38, R39, R38, RZ ;  /* 0x000000262726723e */ /* 0x000fe400048070ff */
[----:B------:R-:W-:Y:S02]  /*2c90*/  F2FP.SATFINITE.E4M3.F32.PACK_AB_MERGE_C R42, R43, R42, RZ ;  /* 0x0000002a2b2a723e */ /* 0x000fe400048070ff */
[----:B------:R-:W-:Y:S02]  /*2ca0*/  F2FP.SATFINITE.E4M3.F32.PACK_AB_MERGE_C R12, R47, R12, RZ ;  /* 0x0000000c2f0c723e */ /* 0x000fe400048070ff */
[----:B------:R-:W-:-:S02]  /*2cb0*/  F2FP.SATFINITE.E4M3.F32.PACK_AB_MERGE_C R4, R51, R4, RZ ;  /* 0x000000043304723e */ /* 0x000fc400048070ff */
[----:B------:R-:W-:Y:S02]  /*2cc0*/  F2FP.SATFINITE.E4M3.F32.PACK_AB_MERGE_C R54, R65, R54, RZ ;  /* 0x000000364136723e */ /* 0x000fe400048070ff */
[----:B------:R-:W-:Y:S02]  /*2cd0*/  F2FP.SATFINITE.E4M3.F32.PACK_AB_MERGE_C R24, R59, R24, R23 ;  /* 0x000000183b18723e */ /* 0x000fe40004807017 */
[----:B------:R-:W-:Y:S02]  /*2ce0*/  F2FP.SATFINITE.E4M3.F32.PACK_AB_MERGE_C R16, R2, R21, R15 ;  /* 0x000000150210723e */ /* 0x000fe4000480700f */
[----:B------:R-:W-:Y:S02]  /*2cf0*/  F2FP.SATFINITE.E4M3.F32.PACK_AB_MERGE_C R28, R28, R11, R7 ;  /* 0x0000000b1c1c723e */ /* 0x000fe40004807007 */
[----:B------:R-:W-:Y:S02]  /*2d00*/  F2FP.SATFINITE.E4M3.F32.PACK_AB_MERGE_C R38, R66, R25, R38 ;  /* 0x000000194226723e */ /* 0x000fe40004807026 */
[----:B------:R-:W-:-:S02]  /*2d10*/  F2FP.SATFINITE.E4M3.F32.PACK_AB_MERGE_C R40, R41, R40, R42 ;  /* 0x000000282928723e */ /* 0x000fc4000480702a */
[----:B------:R-:W-:Y:S02]  /*2d20*/  F2FP.SATFINITE.E4M3.F32.PACK_AB_MERGE_C R20, R45, R20, R12 ;  /* 0x000000142d14723e */ /* 0x000fe4000480700c */
[----:B------:R-:W-:Y:S02]  /*2d30*/  F2FP.SATFINITE.E4M3.F32.PACK_AB_MERGE_C R18, R49, R8, R4 ;  /* 0x000000083112723e */ /* 0x000fe40004807004 */
[----:B------:R-:W-:Y:S01]  /*2d40*/  F2FP.SATFINITE.E4M3.F32.PACK_AB_MERGE_C R52, R69, R52, R54 ;  /* 0x000000344534723e */ /* 0x000fe20004807036 */
[----:B------:R-:W-:Y:S06]  /*2d50*/  @P0 BRA `(.L_x_45) ;  /* 0x0000000000040947 */ /* 0x000fec0003800000 */
[----:B------:R-:W-:-:S04]  /*2d60*/  DEPBAR.LE SB0, 0x0 ;  /* 0x000080000000791a */ /* 0x000fc80000000000 */
.L_x_45:
[----:B------:R-:W-:Y:S05]  /*2d70*/  WARPSYNC.ALL ;  /* 0x0000000000007948 */ /* 0x000fea0003800000 */
[----:B------:R-:W-:Y:S01]  /*2d80*/  BAR.SYNC.DEFER_BLOCKING 0x1, 0x80 ;  /* 0x0042000000007b1d */ /* 0x000fe20000010000 */
[--C-:B------:R-:W-:Y:S02]  /*2d90*/  SHF.R.U32.HI R0, RZ, 0x8, R24.reuse ;  /* 0x00000008ff007819 */ /* 0x100fe40000011618 */
[--C-:B------:R-:W-:Y:S02]  /*2da0*/  SHF.R.U32.HI R2, RZ, 0x10, R24.reuse ;  /* 0x00000010ff027819 */ /* 0x100fe40000011618 */
[----:B------:R-:W-:Y:S01]  /*2db0*/  SHF.R.U32.HI R4, RZ, 0x18, R24 ;  /* 0x00000018ff047819 */ /* 0x000fe20000011618 */
[----:B------:R-:W-:Y:S01]  /*2dc0*/  BSSY B0, `(.L_x_46) ;  /* 0x0000049000007945 */ /* 0x000fe20003800000 */
[----:B------:R-:W-:-:S02]  /*2dd0*/  SHF.R.U32.HI R6, RZ, 0x8, R16 ;  /* 0x00000008ff067819 */ /* 0x000fc40000011610 */
[--C-:B------:R-:W-:Y:S02]  /*2de0*/  SHF.R.U32.HI R8, RZ, 0x10, R16.reuse ;  /* 0x00000010ff087819 */ /* 0x100fe40000011610 */
[----:B------:R-:W-:Y:S02]  /*2df0*/  SHF.R.U32.HI R10, RZ, 0x18, R16 ;  /* 0x00000018ff0a7819 */ /* 0x000fe40000011610 */
[----:B------:R-:W-:Y:S02]  /*2e00*/  SHF.R.U32.HI R12, RZ, 0x10, R28 ;  /* 0x00000010ff0c7819 */ /* 0x000fe4000001161c */
[----:B------:R-:W-:Y:S01]  /*2e10*/  SHF.R.U32.HI R14, RZ, 0x8, R38 ;  /* 0x00000008ff0e7819 */ /* 0x000fe20000011626 */
[----:B------:R1:W-:Y:S04]  /*2e20*/  STS.U8 [R3+UR38+0x1040], R0 ;  /* 0x0010400003007988 */ /* 0x0003e80008000026 */
[----:B------:R2:W-:Y:S04]  /*2e30*/  STS.U8 [R3+UR38+0x1008], R2 ;  /* 0x0010080203007988 */ /* 0x0005e80008000026 */
[----:B------:R3:W-:Y:S01]  /*2e40*/  STS.U8 [R3+UR38+0x1048], R4 ;  /* 0x0010480403007988 */ /* 0x0007e20008000026 */
[----:B-1----:R-:W-:-:S03]  /*2e50*/  SHF.R.U32.HI R0, RZ, 0x8, R28 ;  /* 0x00000008ff007819 */ /* 0x002fc6000001161c */
[----:B------:R1:W-:Y:S01]  /*2e60*/  STS.U8 [R3+UR38+0x1200], R16 ;  /* 0x0012001003007988 */ /* 0x0003e20008000026 */
[----:B--2---:R-:W-:-:S03]  /*2e70*/  SHF.R.U32.HI R2, RZ, 0x18, R28 ;  /* 0x00000018ff027819 */ /* 0x004fc6000001161c */
[----:B------:R2:W-:Y:S01]  /*2e80*/  STS.U8 [R3+UR38+0x1240], R6 ;  /* 0x0012400603007988 */ /* 0x0005e20008000026 */
[----:B---3--:R-:W-:-:S03]  /*2e90*/  SHF.R.U32.HI R4, RZ, 0x10, R38 ;  /* 0x00000010ff047819 */ /* 0x008fc60000011626 */
        /* <DEDUP_REMOVED lines=26> */
[----:B------:R2:W-:Y:S04]  /*3040*/  STS.U8 [R3+UR38+0x1600], R38 ;  /* 0x0016002603007988 */ /* 0x0005e80008000026 */
        /* <DEDUP_REMOVED lines=12> */
[----:B------:R2:W-:Y:S01]  /*3110*/  STS.U8 [R3+UR38+0x1e48], R16 ;  /* 0x001e481003007988 */ /* 0x0005e20008000026 */
[----:B------:R-:W-:Y:S01]  /*3120*/  @!PT LDS RZ, [RZ] ;  /* 0x00000000fffff984 */ /* 0x000fe20000000800 */
[----:B------:R-:W-:Y:S01]  /*3130*/  @!PT LDS RZ, [RZ] ;  /* 0x00000000fffff984 */ /* 0x000fe20000000800 */
[----:B------:R-:W-:Y:S01]  /*3140*/  @!PT LDS RZ, [RZ] ;  /* 0x00000000fffff984 */ /* 0x000fe20000000800 */
[----:B------:R-:W-:Y:S01]  /*3150*/  @!PT LDS RZ, [RZ] ;  /* 0x00000000fffff984 */ /* 0x000fe20000000800 */
[----:B------:R1:W-:Y:S06]  /*3160*/  MEMBAR.ALL.CTA ;  /* 0x0000000000007992 */ /* 0x0003ec0000008000 */
[----:B-1----:R-:W1:Y:S02]  /*3170*/  FENCE.VIEW.ASYNC.S ;  /* 0x00000000000073c6 */ /* 0x002e640000000000 */
[----:B-1----:R-:W-:Y:S06]  /*3180*/  BAR.SYNC.DEFER_BLOCKING 0x1, 0x80 ;  /* 0x0042000000007b1d */ /* 0x002fec0000010000 */
[----:B------:R-:W-:Y:S05]  /*3190*/  @P0 BRA `(.L_x_47) ;  /* 0x00000000002c0947 */ /* 0x000fea0003800000 */
[----:B------:R-:W1:Y:S01]  /*31a0*/  S2UR UR5, SR_CTAID.X ;  /* 0x00000000000579c3 */ /* 0x000e620000002500 */
[----:B------:R-:W-:Y:S01]  /*31b0*/  ULDC.64 UR6, c[0x0][0x198] ;  /* 0x0000660000067ab9 */ /* 0x000fe20000000a00 */
[----:B------:R-:W-:Y:S02]  /*31c0*/  UIADD3 UR8, UR38, 0x1000, URZ ;  /* 0x0000100026087890 */ /* 0x000fe4000fffe03f */
[----:B------:R-:W-:-:S04]  /*31d0*/  UIADD3 UR6, UP0, UR6, 0x4f0, URZ ;  /* 0x000004f006067890 */ /* 0x000fc8000ff1e03f */
[----:B------:R-:W3:Y:S01]  /*31e0*/  S2UR UR4, SR_CTAID.Y ;  /* 0x00000000000479c3 */ /* 0x000ee20000002600 */
[----:B------:R-:W-:-:S07]  /*31f0*/  UIADD3.X UR7, URZ, UR7, URZ, UP0, !UPT ;  /* 0x000000073f077290 */ /* 0x000fce00087fe43f */
[----:B------:R-:W4:Y:S01]  /*3200*/  S2UR UR11, SR_CTAID.Z ;  /* 0x00000000000b79c3 */ /* 0x000f220000002700 */
[----:B-1----:R-:W-:Y:S02]  /*3210*/  USHF.L.U32 UR9, UR5, 0x6, URZ ;  /* 0x0000000605097899 */ /* 0x002fe4000800063f */
[----:B---3--:R-:W-:-:S09]  /*3220*/  USHF.L.U32 UR10, UR4, 0x6, URZ ;  /* 0x00000006040a7899 */ /* 0x008fd2000800063f */
[----:B----4-:R1:W-:Y:S02]  /*3230*/  UTMASTG.3D [UR8], [UR6] ;  /* 0x00000008060073b5 */ /* 0x0103e40008010000 */
[----:B-1----:R0:W-:Y:S02]  /*3240*/  UTMACMDFLUSH ;  /* 0x00000000000079b7 */ /* 0x0021e40000000000 */
.L_x_47:
[----:B------:R-:W-:Y:S05]  /*3250*/  BSYNC B0 ;  /* 0x0000000000007941 */ /* 0x000fea0003800000 */
.L_x_46:
[----:B------:R-:W-:-:S04]  /*3260*/  DEPBAR.LE SB0, 0x0 ;  /* 0x000080000000791a */ /* 0x000fc80000000000 */
[----:B------:R-:W-:Y:S05]  /*3270*/  EXIT ;  /* 0x000000000000794d */ /* 0x000fea0003800000 */
.L_x_13:
[----:B------:R-:W-:-:S05]  /*3280*/  VIMNMX.U32 R4, R6, 0x3, PT ;  /* 0x0000000306047848 */ /* 0x000fca0003fe0000 */
[----:B------:R-:W-:-:S04]  /*3290*/  IMAD.SHL.U32 R10, R4, 0x4, RZ ;  /* 0x00000004040a7824 */ /* 0x000fc800078e00ff */
[----:B------:R-:W3:Y:S02]  /*32a0*/  LDC R4, c[0x2][R10] ;  /* 0x008000000a047b82 */ /* 0x000ee40000000800 */
[----:B---3--:R-:W-:-:S04]  /*32b0*/  SHF.R.S32.HI R5, RZ, 0x1f, R4 ;  /* 0x0000001fff057819 */ /* 0x008fc80000011404 */
.L_x_174:
[----:B-12---:R-:W-:Y:S05]  /*32c0*/  BRX R4 -0x32d0                                                (*"BRANCH_TARGETS .L_x_175,.L_x_176,.L_x_177"*) ;  /* 0xffffffcc044c7949 */ /* 0x006fea000383ffff */
.L_x_177:
[----:B------:R-:W-:Y:S01]  /*32d0*/  ELECT P0, URZ, PT ;  /* 0x00000000003f782f */ /* 0x000fe20003800000 */
[----:B------:R-:W-:Y:S03]  /*32e0*/  BSSY B0, `(.L_x_48) ;  /* 0x0000032000007945 */ /* 0x000fe60003800000 */
[----:B------:R-:W-:-:S13]  /*32f0*/  ISETP.LT.OR P0, PT, R12, 0x1, !P0 ;  /* 0x000000010c00780c */ /* 0x000fda0004701670 */
[----:B------:R-:W-:Y:S05]  /*3300*/  @P0 BRA `(.L_x_49) ;  /* 0x0000000000bc0947 */ /* 0x000fea0003800000 */
[----:B------:R-:W1:Y:S01]  /*3310*/  S2R R9, SR_CTAID.X ;  /* 0x0000000000097919 */ /* 0x000e620000002500 */
[----:B------:R-:W-:Y:S01]  /*3320*/  LOP3.LUT P0, RZ, R11, 0x1f, RZ, 0xc0, !PT ;  /* 0x0000001f0bff7812 */ /* 0x000fe2000780c0ff */
[----:B------:R-:W-:Y:S01]  /*3330*/  VIADD R13, R2, 0x1 ;  /* 0x00000001020d7836 */ /* 0x000fe20000000000 */
[C---:B------:R-:W-:Y:S01]  /*3340*/  ISETP.NE.AND P1, PT, R7.reuse, RZ, PT ;  /* 0x000000ff0700720c */ /* 0x040fe20003f25270 */
[----:B------:R-:W-:Y:S01]  /*3350*/  IMAD.MOV.U32 R12, RZ, RZ, RZ ;  /* 0x000000ffff0c7224 */ /* 0x000fe200078e00ff */
[----:B------:R-:W-:Y:S01]  /*3360*/  ISETP.NE.OR P0, PT, R7, RZ, !P0 ;  /* 0x000000ff0700720c */ /* 0x000fe20004705670 */
[----:B------:R-:W-:Y:S01]  /*3370*/  IMAD.MOV.U32 R4, RZ, RZ, 0x1 ;  /* 0x00000001ff047424 */ /* 0x000fe200078e00ff */
[----:B------:R-:W-:Y:S01]  /*3380*/  LOP3.LUT R11, R0, 0x2, RZ, 0xfc, !PT ;  /* 0x00000002000b7812 */ /* 0x000fe200078efcff */
[----:B------:R-:W-:Y:S02]  /*3390*/  IMAD.MOV.U32 R5, RZ, RZ, RZ ;  /* 0x000000ffff057224 */ /* 0x000fe400078e00ff */
[----:B-1----:R-:W-:-:S08]  /*33a0*/  IMAD.SHL.U32 R9, R9, 0x40, RZ ;  /* 0x0000004009097824 */ /* 0x002fd000078e00ff */
.L_x_53:
[----:B------:R-:W1:Y:S01]  /*33b0*/  S2UR UR4, SR_CgaCtaId ;  /* 0x00000000000479c3 */ /* 0x000e620000008800 */
[----:B------:R-:W-:Y:S01]  /*33c0*/  MOV R6, 0x400 ;  /* 0x0000040000067802 */ /* 0x000fe20000000f00 */
[----:B-1----:R-:W-:-:S05]  /*33d0*/  IMAD.U32 R3, RZ, RZ, UR4 ;  /* 0x00000004ff037e24 */ /* 0x002fca000f8e00ff */
[----:B------:R-:W-:Y:S02]  /*33e0*/  LEA R10, R3, R6, 0x18 ;  /* 0x00000006030a7211 */ /* 0x000fe400078ec0ff */
[----:B------:R-:W-:-:S03]  /*33f0*/  SHF.L.U32 R6, R4, 0x1f, RZ ;  /* 0x0000001f04067819 */ /* 0x000fc600000006ff */
[----:B------:R-:W-:-:S04]  /*3400*/  IMAD R7, R5, 0x8, R10 ;  /* 0x0000000805077824 */ /* 0x000fc800078e020a */
[----:B------:R-:W1:Y:S02]  /*3410*/  SYNCS.PHASECHK.TRANS64.TRYWAIT P2, [R7+URZ+0x36068], R6 ;  /* 0x03606806070075a7 */ /* 0x000e64000804017f */
[----:B-1----:R-:W-:Y:S05]  /*3420*/  @!P2 BRA `(.L_x_50) ;  /* 0x000000240078a947 */ /* 0x002fea0003800000 */
.L_x_126:
[----:B-1----:R-:W-:Y:S01]  /*3430*/  PRMT R6, R11, 0x9910, RZ ;  /* 0x000099100b067816 */ /* 0x002fe200000000ff */
[----:B------:R1:W-:Y:S03]  /*3440*/  @!P1 SYNCS.ARRIVE.TRANS64 RZ, [R7+URZ+0x36000], R8 ;  /* 0x0360000807ff99a7 */ /* 0x0003e6000800003f */
[----:B------:R-:W-:-:S13]  /*3450*/  ISETP.NE.AND P2, PT, R6, 0x2, PT ;  /* 0x000000020600780c */ /* 0x000fda0003f45270 */
[----:B-1----:R-:W-:Y:S05]  /*3460*/  @P2 BRA `(.L_x_51) ;  /* 0x0000000000042947 */ /* 0x002fea0003800000 */
[----:B------:R-:W-:Y:S01]  /*3470*/  BPT.TRAP 0x1 ;  /* 0x000000040000795c */ /* 0x000fe20000300000 */
.L_x_51:
[----:B------:R-:W-:Y:S05]  /*3480*/  @P0 BRA `(.L_x_52) ;  /* 0x0000000000040947 */ /* 0x000fea0003800000 */
[----:B------:R-:W-:Y:S01]  /*3490*/  BPT.TRAP 0x1 ;  /* 0x000000040000795c */ /* 0x000fe20000300000 */
.L_x_52:
[----:B------:R-:W-:Y:S01]  /*34a0*/  R2UR UR4, R10 ;  /* 0x000000000a0472ca */ /* 0x000fe200000e0000 */
[----:B------:R-:W-:Y:S01]  /*34b0*/  VIADD R13, R13, 0xffffffff ;  /* 0xffffffff0d0d7836 */ /* 0x000fe20000000000 */
[----:B------:R-:W-:Y:S01]  /*34c0*/  R2UR UR8, R5 ;  /* 0x00000000050872ca */ /* 0x000fe200000e0000 */
[----:B------:R-:W-:Y:S01]  /*34d0*/  ULDC.64 UR6, c[0x0][0x198] ;  /* 0x0000660000067ab9 */ /* 0x000fe20000000a00 */
[----:B------:R-:W-:Y:S01]  /*34e0*/  R2UR UR9, R7 ;  /* 0x00000000070972ca */ /* 0x000fe200000e0000 */
[----:B------:R-:W-:Y:S01]  /*34f0*/  UIADD3 UR6, UP0, UR6, 0xf0, URZ ;  /* 0x000000f006067890 */ /* 0x000fe2000ff1e03f */
[C---:B------:R-:W-:Y:S01]  /*3500*/  R2UR UR10, R12.reuse ;  /* 0x000000000c0a72ca */ /* 0x040fe200000e0000 */
[----:B------:R-:W-:Y:S01]  /*3510*/  VIADD R5, R5, 0x1 ;  /* 0x0000000105057836 */ /* 0x000fe20000000000 */
[----:B------:R-:W-:Y:S01]  /*3520*/  R2UR UR11, R9 ;  /* 0x00000000090b72ca */ /* 0x000fe200000e0000 */
[----:B------:R-:W-:Y:S01]  /*3530*/  UIADD3.X UR7, URZ, UR7, URZ, UP0, !UPT ;  /* 0x000000073f077290 */ /* 0x000fe200087fe43f */
[----:B------:R-:W-:Y:S01]  /*3540*/  ISETP.GT.AND P3, PT, R13, 0x1, PT ;  /* 0x000000010d00780c */ /* 0x000fe20003f64270 */
[----:B------:R-:W-:Y:S01]  /*3550*/  UMOV UR5, 0x12f00000 ;  /* 0x12f0000000057882 */ /* 0x000fe20000000000 */
[----:B------:R-:W-:Y:S01]  /*3560*/  ISETP.NE.AND P2, PT, R5, 0xd, PT ;  /* 0x0000000d0500780c */ /* 0x000fe20003f45270 */
[----:B------:R-:W-:-:S02]  /*3570*/  VIADD R12, R12, 0x80 ;  /* 0x000000800c0c7836 */ /* 0x000fc40000000000 */
[----:B------:R-:W-:Y:S01]  /*3580*/  ULEA UR8, UR8, UR4, 0xd ;  /* 0x0000000408087291 */ /* 0x000fe2000f8e683f */
[----:B------:R-:W-:Y:S01]  /*3590*/  SEL R7, RZ, 0x1, P2 ;  /* 0x00000001ff077807 */ /* 0x000fe20001000000 */
[----:B------:R-:W-:Y:S01]  /*35a0*/  UIADD3 UR9, UR9, 0x36000, URZ ;  /* 0x0003600009097890 */ /* 0x000fe2000fffe03f */
[----:B------:R-:W-:Y:S01]  /*35b0*/  SEL R5, R5, RZ, P2 ;  /* 0x000000ff05057207 */ /* 0x000fe20001000000 */
[----:B------:R-:W-:Y:S01]  /*35c0*/  UMOV UR4, 0x0 ;  /* 0x0000000000047882 */ /* 0x000fe20000000000 */
[----:B------:R-:W-:-:S06]  /*35d0*/  LOP3.LUT R4, R4, R7, RZ, 0x3c, !PT ;  /* 0x0000000704047212 */ /* 0x000fcc00078e3cff */
[----:B------:R1:W-:Y:S02]  /*35e0*/  UTMALDG.3D [UR8], [UR6], desc[UR4] ;  /* 0x00000408060075b4 */ /* 0x0003e40008011000 */
[----:B-1----:R-:W-:Y:S05]  /*35f0*/  @P3 BRA `(.L_x_53) ;  /* 0xfffffffc006c3947 */ /* 0x002fea000383ffff */
.L_x_49:
[----:B------:R-:W-:Y:S05]  /*3600*/  BSYNC B0 ;  /* 0x0000000000007941 */ /* 0x000fea0003800000 */
.L_x_48:
[----:B------:R-:W-:Y:S01]  /*3610*/  ISETP.GE.U32.AND P1, PT, R2, 0xd, PT ;  /* 0x0000000d0200780c */ /* 0x000fe20003f26070 */
[----:B------:R-:W-:Y:S01]  /*3620*/  UMOV UR4, 0xffffffff ;  /* 0xffffffff00047882 */ /* 0x000fe20000000000 */
[----:B------:R-:W-:-:S11]  /*3630*/  IMAD.MOV.U32 R6, RZ, RZ, 0x1 ;  /* 0x00000001ff067424 */ /* 0x000fd600078e00ff */
[----:B------:R-:W-:-:S05]  /*3640*/  @P1 IMAD.WIDE.U32 R4, R2, 0x4ec4ec4f, RZ ;  /* 0x4ec4ec4f02041825 */ /* 0x000fca00078e00ff */
[----:B------:R-:W-:-:S04]  /*3650*/  @P1 SHF.R.U32.HI R4, RZ, 0x2, R5 ;  /* 0x00000002ff041819 */ /* 0x000fc80000011605 */
[----:B------:R-:W-:-:S04]  /*3660*/  @P1 LOP3.LUT R4, R4, 0x1, RZ, 0xc0, !PT ;  /* 0x0000000104041812 */ /* 0x000fc800078ec0ff */
[----:B------:R-:W-:-:S04]  /*3670*/  @P1 ISETP.NE.U32.AND P0, PT, R4, 0x1, PT ;  /* 0x000000010400180c */ /* 0x000fc80003f05070 */
[----:B------:R-:W-:-:S04]  /*3680*/  @P1 ISETP.NE.U32.AND.EX P0, PT, RZ, RZ, PT, P0 ;  /* 0x000000ffff00120c */ /* 0x000fc80003f05100 */
[----:B------:R-:W-:Y:S01]  /*3690*/  @P1 SEL R6, RZ, 0x1, !P0 ;  /* 0x00000001ff061807 */ /* 0x000fe20004000000 */
[----:B------:R-:W-:Y:S08]  /*36a0*/  BRA.DIV UR4, `(.L_x_54) ;  /* 0x0000002204ec7947 */ /* 0x000ff0000b800000 */
[----:B------:R-:W-:-:S13]  /*36b0*/  ELECT P0, URZ, PT ;  /* 0x00000000003f782f */ /* 0x000fda0003800000 */
.L_x_129:
[----:B------:R-:W-:Y:S05]  /*36c0*/  @!P0 EXIT ;  /* 0x000000000000894d */ /* 0x000fea0003800000 */
[----:B------:R-:W-:-:S04]  /*36d0*/  LOP3.LUT R0, R0, 0x2, RZ, 0xfc, !PT ;  /* 0x0000000200007812 */ /* 0x000fc800078efcff */
[----:B------:R-:W-:-:S13]  /*36e0*/  ISETP.NE.AND P0, PT, R0, 0x3, PT ;  /* 0x000000030000780c */ /* 0x000fda0003f05270 */
[----:B------:R-:W-:Y:S05]  /*36f0*/  @!P0 BRA `(.L_x_55) ;  /* 0x0000000000048947 */ /* 0x000fea0003800000 */
[----:B------:R-:W-:Y:S01]  /*3700*/  BPT.TRAP 0x1 ;  /* 0x000000040000795c */ /* 0x000fe20000300000 */
.L_x_55:
[----:B------:R-:W-:Y:S01]  /*3710*/  IMAD.WIDE.U32 R4, R2, 0x4ec4ec4f, RZ ;  /* 0x4ec4ec4f02047825 */ /* 0x000fe200078e00ff */
[----:B------:R-:W-:Y:S02]  /*3720*/  MOV R0, 0x400 ;  /* 0x0000040000007802 */ /* 0x000fe40000000f00 */
[----:B------:R-:W-:Y:S02]  /*3730*/  SHF.L.U32 R7, R6, 0x1f, RZ ;  /* 0x0000001f06077819 */ /* 0x000fe400000006ff */
[----:B------:R-:W-:Y:S02]  /*3740*/  SHF.R.U32.HI R5, RZ, 0x2, R5 ;  /* 0x00000002ff057819 */ /* 0x000fe40000011605 */
[----:B------:R-:W-:-:S03]  /*3750*/  LEA R0, R3, R0, 0x18 ;  /* 0x0000000003007211 */ /* 0x000fc600078ec0ff */
[----:B------:R-:W-:Y:S02]  /*3760*/  IMAD R3, R5, -0xd, R2 ;  /* 0xfffffff305037824 */ /* 0x000fe400078e0202 */
[----:B------:R-:W-:-:S04]  /*3770*/  VIADD R0, R0, 0x36068 ;  /* 0x0003606800007836 */ /* 0x000fc80000000000 */
[C---:B------:R-:W-:Y:S02]  /*3780*/  IMAD R2, R3.reuse, 0x8, R0 ;  /* 0x0000000803027824 */ /* 0x040fe400078e0200 */
[----:B------:R-:W-:Y:S02]  /*3790*/  VIADD R3, R3, 0x1 ;  /* 0x0000000103037836 */ /* 0x000fe40000000000 */
[----:B------:R-:W1:Y:S03]  /*37a0*/  SYNCS.PHASECHK.TRANS64.TRYWAIT P0, [R2+URZ], R7 ;  /* 0x00000007020075a7 */ /* 0x000e66000800017f */
[----:B------:R-:W-:-:S04]  /*37b0*/  ISETP.NE.AND P1, PT, R3, 0xd, PT ;  /* 0x0000000d0300780c */ /* 0x000fc80003f25270 */
[----:B------:R-:W-:Y:S02]  /*37c0*/  SEL R5, RZ, 0x1, P1 ;  /* 0x00000001ff057807 */ /* 0x000fe40000800000 */
[----:B------:R-:W-:Y:S02]  /*37d0*/  SEL R3, R3, RZ, P1 ;  /* 0x000000ff03037207 */ /* 0x000fe40000800000 */
[----:B------:R-:W-:-:S03]  /*37e0*/  LOP3.LUT R9, R6, R5, RZ, 0x3c, !PT ;  /* 0x0000000506097212 */ /* 0x000fc600078e3cff */
[----:B------:R-:W-:Y:S01]  /*37f0*/  IMAD R4, R3, 0x8, R0 ;  /* 0x0000000803047824 */ /* 0x000fe200078e0200 */
[----:B------:R-:W-:Y:S01]  /*3800*/  SHF.L.U32 R5, R9, 0x1f, RZ ;  /* 0x0000001f09057819 */ /* 0x000fe200000006ff */
[----:B-1----:R-:W-:Y:S06]  /*3810*/  @!P0 BRA `(.L_x_56) ;  /* 0x0000002000b48947 */ /* 0x002fec0003800000 */
.L_x_130:
[----:B------:R-:W2:Y:S01]  /*3820*/  SYNCS.PHASECHK.TRANS64.TRYWAIT P0, [R4+URZ], R5 ;  /* 0x00000005040075a7 */ /* 0x000ea2000800017f */
[----:B------:R-:W-:-:S05]  /*3830*/  VIADD R3, R3, 0x1 ;  /* 0x0000000103037836 */ /* 0x000fca0000000000 */
[----:B------:R-:W-:-:S04]  /*3840*/  ISETP.NE.AND P1, PT, R3, 0xd, PT ;  /* 0x0000000d0300780c */ /* 0x000fc80003f25270 */
[----:B-1----:R-:W-:Y:S02]  /*3850*/  SEL R2, RZ, 0x1, P1 ;  /* 0x00000001ff027807 */ /* 0x002fe40000800000 */
[----:B------:R-:W-:Y:S02]  /*3860*/  SEL R3, R3, RZ, P1 ;  /* 0x000000ff03037207 */ /* 0x000fe40000800000 */
[----:B------:R-:W-:-:S03]  /*3870*/  LOP3.LUT R9, R9, R2, RZ, 0x3c, !PT ;  /* 0x0000000209097212 */ /* 0x000fc600078e3cff */
[----:B------:R-:W-:Y:S01]  /*3880*/  IMAD R2, R3, 0x8, R0 ;  /* 0x0000000803027824 */ /* 0x000fe200078e0200 */
[----:B------:R-:W-:Y:S01]  /*3890*/  SHF.L.U32 R7, R9, 0x1f, RZ ;  /* 0x0000001f09077819 */ /* 0x000fe200000006ff */
[----:B--2---:R-:W-:Y:S06]  /*38a0*/  @!P0 BRA `(.L_x_57) ;  /* 0x0000002000a48947 */ /* 0x004fec0003800000 */
.L_x_131:
        /* <DEDUP_REMOVED lines=9> */
.L_x_132:
        /* <DEDUP_REMOVED lines=9> */
.L_x_133:
        /* <DEDUP_REMOVED lines=9> */
.L_x_134:
        /* <DEDUP_REMOVED lines=9> */
.L_x_135:
        /* <DEDUP_REMOVED lines=9> */
.L_x_136:
        /* <DEDUP_REMOVED lines=9> */
.L_x_137:
        /* <DEDUP_REMOVED lines=9> */
.L_x_138:
        /* <DEDUP_REMOVED lines=9> */
.L_x_139:
        /* <DEDUP_REMOVED lines=9> */
.L_x_140:
[----:B------:R-:W2:Y:S01]  /*3dc0*/  SYNCS.PHASECHK.TRANS64.TRYWAIT P0, [R4+URZ], R5 ;  /* 0x00000005040075a7 */ /* 0x000ea2000800017f */
[----:B------:R-:W-:-:S05]  /*3dd0*/  VIADD R3, R3, 0x1 ;  /* 0x0000000103037836 */ /* 0x000fca0000000000 */
[----:B------:R-:W-:-:S04]  /*3de0*/  ISETP.NE.AND P1, PT, R3, 0xd, PT ;  /* 0x0000000d0300780c */ /* 0x000fc80003f25270 */
[----:B-1----:R-:W-:Y:S02]  /*3df0*/  SEL R2, RZ, 0x1, P1 ;  /* 0x00000001ff027807 */ /* 0x002fe40000800000 */
[----:B------:R-:W-:Y:S02]  /*3e00*/  SEL R3, R3, RZ, P1 ;  /* 0x000000ff03037207 */ /* 0x000fe40000800000 */
[----:B------:R-:W-:Y:S01]  /*3e10*/  LOP3.LUT R2, R9, R2, RZ, 0x3c, !PT ;  /* 0x0000000209027212 */ /* 0x000fe200078e3cff */
[----:B--2---:R-:W-:Y:S06]  /*3e20*/  @!P0 BRA `(.L_x_67) ;  /* 0x00000020000c8947 */ /* 0x004fec0003800000 */
.L_x_141:
[----:B------:R-:W-:Y:S01]  /*3e30*/  IMAD R3, R3, 0x8, R0 ;  /* 0x0000000803037824 */ /* 0x000fe200078e0200 */
[----:B------:R-:W-:-:S07]  /*3e40*/  SHF.L.U32 R0, R2, 0x1f, RZ ;  /* 0x0000001f02007819 */ /* 0x000fce00000006ff */
.L_x_68:
[----:B--2---:R2:W3:Y:S02]  /*3e50*/  SYNCS.PHASECHK.TRANS64.TRYWAIT P0, [R3+URZ], R0 ;  /* 0x00000000030075a7 */ /* 0x0044e4000800017f */
[----:B---3--:R-:W-:Y:S05]  /*3e60*/  @!P0 NANOSLEEP.SYNCS 0x989680 ;  /* 0x009896800000895d */ /* 0x008fea0003900000 */
[----:B------:R-:W3:Y:S02]  /*3e70*/  @!P0 SYNCS.PHASECHK.TRANS64 P0, [R3+URZ], R0 ;  /* 0x00000000030085a7 */ /* 0x000ee4000800007f */
[----:B---3--:R-:W-:Y:S05]  /*3e80*/  @P0 EXIT ;  /* 0x000000000000094d */ /* 0x008fea0003800000 */
[----:B------:R-:W-:Y:S05]  /*3e90*/  BRA `(.L_x_68) ;  /* 0xfffffffc00ec7947 */ /* 0x000fea000383ffff */
.L_x_175:
[----:B------:R-:W-:Y:S01]  /*3ea0*/  ELECT P0, URZ, PT ;  /* 0x00000000003f782f */ /* 0x000fe20003800000 */
[----:B------:R-:W-:-:S12]  /*3eb0*/  BSSY B0, `(.L_x_69) ;  /* 0x0000038000007945 */ /* 0x000fd80003800000 */
[----:B------:R-:W-:Y:S05]  /*3ec0*/  @!P0 BRA `(.L_x_70) ;  /* 0x0000000000d88947 */ /* 0x000fea0003800000 */
[----:B------:R-:W-:Y:S01]  /*3ed0*/  PLOP3.LUT P0, PT, PT, PT, UP0, 0x80, 0x0 ;  /* 0x000000000000781c */ /* 0x000fe20003f0f008 */
[----:B------:R-:W-:Y:S02]  /*3ee0*/  @UP0 UMOV UR5, 0x400 ;  /* 0x0000040000050882 */ /* 0x000fe40000000000 */
[----:B------:R-:W-:-:S10]  /*3ef0*/  IMAD.U32 R4, RZ, RZ, UR5 ;  /* 0x00000005ff047e24 */ /* 0x000fd4000f8e00ff */
[----:B------:R-:W-:-:S04]  /*3f00*/  @P0 LEA R4, R3, R4, 0x18 ;  /* 0x0000000403040211 */ /* 0x000fc800078ec0ff */
[----:B------:R1:W-:Y:S01]  /*3f10*/  @P0 SYNCS.ARRIVE.TRANS64.A1T0 RZ, [R4+URZ+0x36100], RZ ;  /* 0x036100ff04ff09a7 */ /* 0x0003e2000810003f */
[----:B------:R-:W-:-:S13]  /*3f20*/  ISETP.GE.AND P0, PT, R12, 0x1, PT ;  /* 0x000000010c00780c */ /* 0x000fda0003f06270 */
[----:B-1----:R-:W-:Y:S05]  /*3f30*/  @!P0 BRA `(.L_x_70) ;  /* 0x0000000000bc8947 */ /* 0x002fea0003800000 */
[----:B------:R-:W1:Y:S01]  /*3f40*/  S2R R9, SR_CTAID.Y ;  /* 0x0000000000097919 */ /* 0x000e620000002600 */
        /* <DEDUP_REMOVED lines=9> */
.L_x_74:
        /* <DEDUP_REMOVED lines=8> */
.L_x_142:
[----:B-1----:R-:W-:Y:S01]  /*4060*/  PRMT R6, R13, 0x9910, RZ ;  /* 0x000099100d067816 */ /* 0x002fe200000000ff */
[----:B------:R1:W-:Y:S03]  /*4070*/  @!P1 SYNCS.ARRIVE.TRANS64 RZ, [R7+URZ+0x36000], R8 ;  /* 0x0360000807ff99a7 */ /* 0x0003e6000800003f */
[----:B------:R-:W-:-:S13]  /*4080*/  ISETP.NE.AND P2, PT, R6, 0x2, PT ;  /* 0x000000020600780c */ /* 0x000fda0003f45270 */
[----:B-1----:R-:W-:Y:S05]  /*4090*/  @P2 BRA `(.L_x_72) ;  /* 0x0000000000042947 */ /* 0x002fea0003800000 */
[----:B------:R-:W-:Y:S01]  /*40a0*/  BPT.TRAP 0x1 ;  /* 0x000000040000795c */ /* 0x000fe20000300000 */
.L_x_72:
[----:B------:R-:W-:Y:S05]  /*40b0*/  @P0 BRA `(.L_x_73) ;  /* 0x0000000000040947 */ /* 0x000fea0003800000 */
[----:B------:R-:W-:Y:S01]  /*40c0*/  BPT.TRAP 0x1 ;  /* 0x000000040000795c */ /* 0x000fe20000300000 */
.L_x_73:
[----:B------:R-:W-:Y:S01]  /*40d0*/  IMAD R10, R5, 0x2000, R10 ;  /* 0x00002000050a7824 */ /* 0x000fe200078e020a */
[----:B------:R-:W-:Y:S01]  /*40e0*/  R2UR UR9, R7 ;  /* 0x00000000070972ca */ /* 0x000fe200000e0000 */
[----:B------:R-:W-:Y:S01]  /*40f0*/  VIADD R12, R12, 0xffffffff ;  /* 0xffffffff0c0c7836 */ /* 0x000fe20000000000 */
[----:B------:R-:W-:Y:S01]  /*4100*/  ULDC.64 UR6, c[0x0][0x198] ;  /* 0x0000660000067ab9 */ /* 0x000fe20000000a00 */
[----:B------:R-:W-:Y:S01]  /*4110*/  R2UR UR10, R11 ;  /* 0x000000000b0a72ca */ /* 0x000fe200000e0000 */
[----:B------:R-:W-:Y:S01]  /*4120*/  UIADD3 UR6, UP1, UR6, 0x1f0, URZ ;  /* 0x000001f006067890 */ /* 0x000fe2000ff3e03f */
[----:B------:R-:W-:Y:S01]  /*4130*/  R2UR UR8, R10 ;  /* 0x000000000a0872ca */ /* 0x000fe200000e0000 */
[----:B------:R-:W-:Y:S01]  /*4140*/  VIADD R5, R5, 0x1 ;  /* 0x0000000105057836 */ /* 0x000fe20000000000 */
[----:B------:R-:W-:Y:S01]  /*4150*/  R2UR UR11, R9 ;  /* 0x00000000090b72ca */ /* 0x000fe200000e0000 */
[----:B------:R-:W-:Y:S01]  /*4160*/  UIADD3.X UR7, URZ, UR7, URZ, UP1, !UPT ;  /* 0x000000073f077290 */ /* 0x000fe20008ffe43f */
[----:B------:R-:W-:Y:S01]  /*4170*/  ISETP.GT.AND P3, PT, R12, 0x1, PT ;  /* 0x000000010c00780c */ /* 0x000fe20003f64270 */
[----:B------:R-:W-:Y:S01]  /*4180*/  UMOV UR14, 0x0 ;  /* 0x00000000000e7882 */ /* 0x000fe20000000000 */
[----:B------:R-:W-:Y:S01]  /*4190*/  ISETP.NE.AND P2, PT, R5, 0xd, PT ;  /* 0x0000000d0500780c */ /* 0x000fe20003f45270 */
[----:B------:R-:W-:Y:S01]  /*41a0*/  UMOV UR15, 0x14f00000 ;  /* 0x14f00000000f7882 */ /* 0x000fe20000000000 */
[----:B------:R-:W-:Y:S01]  /*41b0*/  UIADD3 UR9, UR9, 0x36000, URZ ;  /* 0x0003600009097890 */ /* 0x000fe2000fffe03f */
[----:B------:R-:W-:Y:S01]  /*41c0*/  VIADD R11, R11, 0x80 ;  /* 0x000000800b0b7836 */ /* 0x000fe20000000000 */
[----:B------:R-:W-:-:S02]  /*41d0*/  SEL R7, RZ, 0x1, P2 ;  /* 0x00000001ff077807 */ /* 0x000fc40001000000 */
[----:B------:R-:W-:Y:S01]  /*41e0*/  SEL R5, R5, RZ, P2 ;  /* 0x000000ff05057207 */ /* 0x000fe20001000000 */
[----:B------:R-:W-:Y:S01]  /*41f0*/  UIADD3 UR8, UR8, 0x1a000, URZ ;  /* 0x0001a00008087890 */ /* 0x000fe2000fffe03f */
[----:B------:R-:W-:-:S08]  /*4200*/  LOP3.LUT R4, R4, R7, RZ, 0x3c, !PT ;  /* 0x0000000704047212 */ /* 0x000fd000078e3cff */
[----:B------:R1:W-:Y:S02]  /*4210*/  UTMALDG.3D [UR8], [UR6], desc[UR14] ;  /* 0x00000e08060075b4 */ /* 0x0003e40008011000 */
[----:B-1----:R-:W-:Y:S05]  /*4220*/  @P3 BRA `(.L_x_74) ;  /* 0xfffffffc006c3947 */ /* 0x002fea000383ffff */
.L_x_70:
[----:B------:R-:W-:Y:S05]  /*4230*/  BSYNC B0 ;  /* 0x0000000000007941 */ /* 0x000fea0003800000 */
.L_x_69:
        /* <DEDUP_REMOVED lines=11> */
.L_x_145:
[----:B------:R-:W-:Y:S04]  /*42f0*/  BSSY B0, `(.L_x_76) ;  /* 0x000007c000007945 */ /* 0x000fe80003800000 */
[----:B------:R-:W-:Y:S05]  /*4300*/  @!P0 BRA `(.L_x_77) ;  /* 0x0000000400e88947 */ /* 0x000fea0003800000 */
[----:B------:R-:W-:-:S04]  /*4310*/  LOP3.LUT R0, R0, 0x2, RZ, 0xfc, !PT ;  /* 0x0000000200007812 */ /* 0x000fc800078efcff */
[----:B------:R-:W-:-:S13]  /*4320*/  ISETP.NE.AND P0, PT, R0, 0x3, PT ;  /* 0x000000030000780c */ /* 0x000fda0003f05270 */
[----:B------:R-:W-:Y:S05]  /*4330*/  @!P0 BRA `(.L_x_78) ;  /* 0x0000000000048947 */ /* 0x000fea0003800000 */
[----:B------:R-:W-:Y:S01]  /*4340*/  BPT.TRAP 0x1 ;  /* 0x000000040000795c */ /* 0x000fe20000300000 */
.L_x_78:
[----:B------:R-:W-:Y:S01]  /*4350*/  IMAD.WIDE.U32 R4, R2, 0x4ec4ec4f, RZ ;  /* 0x4ec4ec4f02047825 */ /* 0x000fe200078e00ff */
[----:B------:R-:W-:-:S04]  /*4360*/  MOV R0, 0x400 ;  /* 0x0000040000007802 */ /* 0x000fc80000000f00 */
[----:B------:R-:W-:Y:S02]  /*4370*/  SHF.R.U32.HI R5, RZ, 0x2, R5 ;  /* 0x00000002ff057819 */ /* 0x000fe40000011605 */
[----:B------:R-:W-:-:S03]  /*4380*/  LEA R0, R3, R0, 0x18 ;  /* 0x0000000003007211 */ /* 0x000fc600078ec0ff */
[----:B------:R-:W-:Y:S01]  /*4390*/  IMAD R5, R5, -0xd, R2 ;  /* 0xfffffff305057824 */ /* 0x000fe200078e0202 */
[----:B------:R-:W-:Y:S01]  /*43a0*/  SHF.L.U32 R2, R6, 0x1f, RZ ;  /* 0x0000001f06027819 */ /* 0x000fe200000006ff */
        /* <DEDUP_REMOVED lines=11> */
.L_x_146:
        /* <DEDUP_REMOVED lines=9> */
.L_x_147:
        /* <DEDUP_REMOVED lines=9> */
.L_x_148:
        /* <DEDUP_REMOVED lines=9> */
.L_x_149:
        /* <DEDUP_REMOVED lines=9> */
.L_x_150:
        /* <DEDUP_REMOVED lines=9> */
.L_x_151:
        /* <DEDUP_REMOVED lines=9> */
.L_x_152:
        /* <DEDUP_REMOVED lines=9> */
.L_x_153:
        /* <DEDUP_REMOVED lines=9> */
.L_x_154:
        /* <DEDUP_REMOVED lines=9> */
.L_x_155:
        /* <DEDUP_REMOVED lines=9> */
.L_x_156:
        /* <DEDUP_REMOVED lines=9> */
.L_x_157:
[----:B------:R-:W2:Y:S02]  /*4a90*/  SYNCS.PHASECHK.TRANS64.TRYWAIT P0, [R5+URZ], R0 ;  /* 0x00000000050075a7 */ /* 0x000ea4000800017f */
[----:B--2---:R-:W-:Y:S05]  /*4aa0*/  @!P0 BRA `(.L_x_91) ;  /* 0x0000001800288947 */ /* 0x004fea0003800000 */
.L_x_77:
[----:B------:R-:W-:Y:S05]  /*4ab0*/  BSYNC B0 ;  /* 0x0000000000007941 */ /* 0x000fea0003800000 */
.L_x_76:
[----:B-1----:R-:W1:Y:S08]  /*4ac0*/  LDC.64 R8, c[0x0][0x588] ;  /* 0x00016200ff087b82 */ /* 0x002e700000000a00 */
[----:B------:R-:W3:Y:S01]  /*4ad0*/  LDC.64 R6, c[0x0][0x590] ;  /* 0x00016400ff067b82 */ /* 0x000ee20000000a00 */
[----:B-1----:R-:W-:-:S04]  /*4ae0*/  ISETP.NE.U32.AND P0, PT, R8, RZ, PT ;  /* 0x000000ff0800720c */ /* 0x002fc80003f05070 */
[----:B------:R-:W-:Y:S02]  /*4af0*/  ISETP.NE.AND.EX P0, PT, R9, RZ, PT, P0 ;  /* 0x000000ff0900720c */ /* 0x000fe40003f05300 */
[----:B---3--:R-:W-:-:S04]  /*4b00*/  ISETP.NE.U32.AND P1, PT, R6, RZ, PT ;  /* 0x000000ff0600720c */ /* 0x008fc80003f25070 */
[----:B------:R-:W-:-:S13]  /*4b10*/  ISETP.NE.AND.EX P1, PT, R7, RZ, PT, P1 ;  /* 0x000000ff0700720c */ /* 0x000fda0003f25310 */
[----:B------:R-:W-:Y:S05]  /*4b20*/  @P0 BRA P1, `(.L_x_92) ;  /* 0x00000000003c0947 */ /* 0x000fea0000800000 */
[----:B------:R-:W-:-:S04]  /*4b30*/  ISETP.NE.U32.AND P0, PT, R6, RZ, PT ;  /* 0x000000ff0600720c */ /* 0x000fc80003f05070 */
[----:B------:R-:W-:-:S13]  /*4b40*/  ISETP.NE.AND.EX P0, PT, R7, RZ, PT, P0 ;  /* 0x000000ff0700720c */ /* 0x000fda0003f05300 */
[----:B------:R-:W-:Y:S05]  /*4b50*/  @!P0 BRA `(.L_x_93) ;  /* 0x0000000000288947 */ /* 0x000fea0003800000 */
[----:B--2---:R-:W-:-:S04]  /*4b60*/  PRMT R0, R19, 0x9910, RZ ;  /* 0x0000991013007816 */ /* 0x004fc800000000ff */
[----:B------:R-:W-:-:S13]  /*4b70*/  ISETP.NE.AND P0, PT, R0, RZ, PT ;  /* 0x000000ff0000720c */ /* 0x000fda0003f05270 */
[----:B------:R-:W-:Y:S05]  /*4b80*/  @!P0 BRA `(.L_x_94) ;  /* 0x00000000000c8947 */ /* 0x000fea0003800000 */
[----:B-----5:R-:W-:-:S13]  /*4b90*/  FSETP.NEU.AND P0, PT, R17, RZ, PT ;  /* 0x000000ff1100720b */ /* 0x020fda0003f0d000 */
[----:B------:R-:W-:Y:S05]  /*4ba0*/  @!P0 EXIT ;  /* 0x000000000000894d */ /* 0x000fea0003800000 */
[----:B------:R-:W-:Y:S05]  /*4bb0*/  BRA `(.L_x_92) ;  /* 0x0000000000187947 */ /* 0x000fea0003800000 */
.L_x_94:
[----:B------:R-:W-:-:S04]  /*4bc0*/  ISETP.NE.U32.AND P0, PT, R8, RZ, PT ;  /* 0x000000ff0800720c */ /* 0x000fc80003f05070 */
[----:B------:R-:W-:-:S13]  /*4bd0*/  ISETP.NE.AND.EX P0, PT, R9, RZ, PT, P0 ;  /* 0x000000ff0900720c */ /* 0x000fda0003f05300 */
[----:B------:R-:W-:Y:S05]  /*4be0*/  @!P0 EXIT ;  /* 0x000000000000894d */ /* 0x000fea0003800000 */
[----:B------:R-:W-:Y:S05]  /*4bf0*/  BRA `(.L_x_92) ;  /* 0x0000000000087947 */ /* 0x000fea0003800000 */
.L_x_93:
[----:B-----5:R-:W-:-:S13]  /*4c00*/  FSETP.NEU.AND P0, PT, R17, RZ, PT ;  /* 0x000000ff1100720b */ /* 0x020fda0003f0d000 */
[----:B------:R-:W-:Y:S05]  /*4c10*/  @!P0 EXIT ;  /* 0x000000000000894d */ /* 0x000fea0003800000 */
.L_x_92:
[----:B------:R-:W-:-:S03]  /*4c20*/  UMOV UR5, 0xffffffff ;  /* 0xffffffff00057882 */ /* 0x000fc60000000000 */
[----:B------:R-:W-:Y:S05]  /*4c30*/  BRA.DIV UR5, `(.L_x_95) ;  /* 0x0000001605d87947 */ /* 0x000fea000b800000 */
[----:B------:R-:W-:Y:S01]  /*4c40*/  NOP ;  /* 0x0000000000007918 */ /* 0x000fe20000000000 */
.L_x_160:
[----:B------:R-:W-:-:S04]  /*4c50*/  ISETP.NE.U32.AND P0, PT, R6, RZ, PT ;  /* 0x000000ff0600720c */ /* 0x000fc80003f05070 */
[----:B------:R-:W-:-:S13]  /*4c60*/  ISETP.NE.AND.EX P0, PT, R7, RZ, PT, P0 ;  /* 0x000000ff0700720c */ /* 0x000fda0003f05300 */
[----:B------:R-:W-:Y:S05]  /*4c70*/  @!P0 BRA `(.L_x_96) ;  /* 0x0000000000308947 */ /* 0x000fea0003800000 */
[----:B------:R-:W-:-:S04]  /*4c80*/  ISETP.NE.U32.AND P1, PT, R8, RZ, PT ;  /* 0x000000ff0800720c */ /* 0x000fc80003f25070 */
[----:B------:R-:W-:-:S13]  /*4c90*/  ISETP.NE.AND.EX P1, PT, R9, RZ, PT, P1 ;  /* 0x000000ff0900720c */ /* 0x000fda0003f25310 */
[----:B------:R-:W-:Y:S05]  /*4ca0*/  @!P1 BRA `(.L_x_97) ;  /* 0x0000000000189947 */ /* 0x000fea0003800000 */
[----:B--2---:R-:W1:Y:S01]  /*4cb0*/  LDC.64 R4, c[0x0][0x588] ;  /* 0x00016200ff047b82 */ /* 0x004e620000000a00 */
[----:B------:R-:W-:-:S04]  /*4cc0*/  IMAD R7, R6, UR12, RZ ;  /* 0x0000000c06077c24 */ /* 0x000fc8000f8e02ff */
[----:B-1----:R-:W-:-:S05]  /*4cd0*/  IMAD.WIDE R4, R7, 0x4, R4 ;  /* 0x0000000407047825 */ /* 0x002fca00078e0204 */
[----:B-----5:R1:W5:Y:S01]  /*4ce0*/  LDG.E R17, desc[UR36][R4.64] ;  /* 0x0000002404117981 */ /* 0x020362000c1e1900 */
[----:B------:R-:W-:Y:S01]  /*4cf0*/  IMAD.MOV.U32 R19, RZ, RZ, 0x1 ;  /* 0x00000001ff137424 */ /* 0x000fe200078e00ff */
[----:B------:R-:W-:Y:S06]  /*4d00*/  BRA `(.L_x_96) ;  /* 0x00000000000c7947 */ /* 0x000fec0003800000 */
.L_x_97:
[----:B------:R-:W-:Y:S01]  /*4d10*/  ULDC UR5, c[0x0][0x580] ;  /* 0x0001600000057ab9 */ /* 0x000fe20000000800 */
[----:B------:R-:W-:Y:S02]  /*4d20*/  IMAD.MOV.U32 R19, RZ, RZ, 0x1 ;  /* 0x00000001ff137424 */ /* 0x000fe400078e00ff */
[----:B-----5:R-:W-:-:S07]  /*4d30*/  IMAD.U32 R17, RZ, RZ, UR5 ;  /* 0x00000005ff117e24 */ /* 0x020fce000f8e00ff */
.L_x_96:
[----:B------:R-:W-:Y:S05]  /*4d40*/  @!P0 BRA `(.L_x_98) ;  /* 0x00000000001c8947 */ /* 0x000fea0003800000 */
[----:B--2---:R-:W-:-:S04]  /*4d50*/  PRMT R0, R19, 0x9910, RZ ;  /* 0x0000991013007816 */ /* 0x004fc800000000ff */
[----:B------:R-:W-:-:S13]  /*4d60*/  ISETP.NE.AND P2, PT, R0, RZ, PT ;  /* 0x000000ff0000720c */ /* 0x000fda0003f45270 */
[----:B------:R-:W-:Y:S02]  /*4d70*/  @!P2 ISETP.NE.U32.AND P0, PT, R8, RZ, PT ;  /* 0x000000ff0800a20c */ /* 0x000fe40003f05070 */
[----:B-----5:R-:W-:Y:S02]  /*4d80*/  @P2 FSETP.EQ.AND P1, PT, R17, RZ, PT ;  /* 0x000000ff1100220b */ /* 0x020fe40003f22000 */
[----:B------:R-:W-:-:S04]  /*4d90*/  @!P2 ISETP.NE.AND.EX P0, PT, R9, RZ, PT, P0 ;  /* 0x000000ff0900a20c */ /* 0x000fc80003f05300 */
[----:B------:R-:W-:Y:S01]  /*4da0*/  @!P2 PLOP3.LUT P1, PT, P0, PT, PT, 0x8, 0x0 ;  /* 0x000000000000a81c */ /* 0x000fe2000072e170 */
[----:B------:R-:W-:-:S12]  /*4db0*/  BRA `(.L_x_99) ;  /* 0x0000000000047947 */ /* 0x000fd80003800000 */
.L_x_98:
[----:B-----5:R-:W-:-:S13]  /*4dc0*/  FSETP.EQ.AND P1, PT, R17, RZ, PT ;  /* 0x000000ff1100720b */ /* 0x020fda0003f22000 */
.L_x_99:
[----:B------:R-:W-:-:S03]  /*4dd0*/  UMOV UR5, 0xffffffff ;  /* 0xffffffff00057882 */ /* 0x000fc60000000000 */
[----:B------:R-:W-:Y:S05]  /*4de0*/  BRA.DIV UR5, `(.L_x_100) ;  /* 0x0000001605887947 */ /* 0x000fea000b800000 */
[----:B------:R-:W-:-:S13]  /*4df0*/  ELECT P0, URZ, PT ;  /* 0x00000000003f782f */ /* 0x000fda0003800000 */
.L_x_163:
[----:B------:R-:W-:-:S04]  /*4e00*/  LOP3.LUT R18, R18, 0x2, RZ, 0xfc, !PT ;  /* 0x0000000212127812 */ /* 0x000fc800078efcff */
[----:B------:R-:W-:-:S13]  /*4e10*/  ISETP.NE.AND P2, PT, R18, 0x3, PT ;  /* 0x000000031200780c */ /* 0x000fda0003f45270 */
[----:B------:R-:W-:Y:S05]  /*4e20*/  @!P2 BRA `(.L_x_101) ;  /* 0x000000000004a947 */ /* 0x000fea0003800000 */
[----:B------:R-:W-:Y:S01]  /*4e30*/  BPT.TRAP 0x1 ;  /* 0x000000040000795c */ /* 0x000fe20000300000 */
.L_x_101:
[----:B--2---:R-:W-:Y:S01]  /*4e40*/  MOV R0, 0x400 ;  /* 0x0000040000007802 */ /* 0x004fe20000000f00 */
[----:B------:R-:W-:Y:S01]  /*4e50*/  IMAD.MOV.U32 R2, RZ, RZ, 0x1 ;  /* 0x00000001ff027424 */ /* 0x000fe200078e00ff */
[----:B------:R-:W-:Y:S01]  /*4e60*/  BSSY B0, `(.L_x_102) ;  /* 0x0000006000007945 */ /* 0x000fe20003800000 */
[----:B------:R-:W-:Y:S02]  /*4e70*/  PLOP3.LUT P0, PT, P0, P1, PT, 0x8a, 0x0 ;  /* 0x000000000000781c */ /* 0x000fe40000703172 */
[----:B-1----:R-:W-:Y:S02]  /*4e80*/  LEA R5, R3, R0, 0x18 ;  /* 0x0000000003057211 */ /* 0x002fe400078ec0ff */
[----:B------:R-:W-:-:S04]  /*4e90*/  SHF.L.U32 R0, R2, 0x1f, RZ ;  /* 0x0000001f02007819 */ /* 0x000fc800000006ff */
[----:B------:R-:W1:Y:S02]  /*4ea0*/  SYNCS.PHASECHK.TRANS64.TRYWAIT P3, [R5+URZ+0x360d8], R0 ;  /* 0x0360d800050075a7 */ /* 0x000e64000806017f */
[----:B-1----:R-:W-:Y:S05]  /*4eb0*/  @!P3 BRA `(.L_x_103) ;  /* 0x000000140078b947 */ /* 0x002fea0003800000 */
.L_x_164:
[----:B------:R-:W-:Y:S05]  /*4ec0*/  BSYNC B0 ;  /* 0x0000000000007941 */ /* 0x000fea0003800000 */
.L_x_102:
[----:B------:R-:W-:Y:S04]  /*4ed0*/  BSSY B0, `(.L_x_104) ;  /* 0x0000010000007945 */ /* 0x000fe80003800000 */
[----:B------:R-:W-:Y:S05]  /*4ee0*/  @P0 BRA `(.L_x_105) ;  /* 0x0000000000380947 */ /* 0x000fea0003800000 */
[----:B------:R-:W-:Y:S01]  /*4ef0*/  R2UR UR8, R5 ;  /* 0x00000000050872ca */ /* 0x000fe200000e0000 */
[----:B------:R-:W-:Y:S01]  /*4f00*/  ULDC.64 UR6, c[0x0][0x198] ;  /* 0x0000660000067ab9 */ /* 0x000fe20000000a00 */
[----:B------:R-:W-:Y:S02]  /*4f10*/  USHF.L.U32 UR10, UR18, 0x6, URZ ;  /* 0x00000006120a7899 */ /* 0x000fe4000800063f */
[----:B------:R-:W-:Y:S02]  /*4f20*/  UIADD3 UR6, UP1, UR6, 0x3f0, URZ ;  /* 0x000003f006067890 */ /* 0x000fe4000ff3e03f */
[----:B------:R-:W-:Y:S02]  /*4f30*/  USHF.L.U32 UR11, UR4, 0x6, URZ ;  /* 0x00000006040b7899 */ /* 0x000fe4000800063f */
[----:B------:R-:W-:Y:S01]  /*4f40*/  UIADD3.X UR7, URZ, UR7, URZ, UP1, !UPT ;  /* 0x000000073f077290 */ /* 0x000fe20008ffe43f */
[----:B------:R-:W-:Y:S01]  /*4f50*/  UMOV UR14, 0x0 ;  /* 0x00000000000e7882 */ /* 0x000fe20000000000 */
[----:B------:R-:W-:-:S03]  /*4f60*/  UMOV UR15, 0x10000000 ;  /* 0x10000000000f7882 */ /* 0x000fc60000000000 */
[----:B------:R-:W-:-:S09]  /*4f70*/  UIADD3 UR9, UR8, 0x360d0, URZ ;  /* 0x000360d008097890 */ /* 0x000fd2000fffe03f */
[----:B------:R2:W-:Y:S02]  /*4f80*/  UTMALDG.3D [UR8], [UR6], desc[UR14] ;  /* 0x00000e08060075b4 */ /* 0x0005e40008011000 */
[----:B--2---:R-:W-:Y:S05]  /*4f90*/  @!P2 BRA `(.L_x_106) ;  /* 0x000000000004a947 */ /* 0x004fea0003800000 */
[----:B------:R-:W-:Y:S01]  /*4fa0*/  BPT.TRAP 0x1 ;  /* 0x000000040000795c */ /* 0x000fe20000300000 */
.L_x_106:
[----:B-1----:R-:W1:Y:S02]  /*4fb0*/  LDC R0, c[0x0][0x800] ;  /* 0x00020000ff007b82 */ /* 0x002e640000000800 */
[----:B-1----:R2:W-:Y:S02]  /*4fc0*/  SYNCS.ARRIVE.TRANS64.RED.A0TR RZ, [R5+URZ+0x360d0], R0 ;  /* 0x0360d00005ff79a7 */ /* 0x0025e4000830043f */
.L_x_105:
[----:B------:R-:W-:Y:S05]  /*4fd0*/  BSYNC B0 ;  /* 0x0000000000007941 */ /* 0x000fea0003800000 */
.L_x_104:
[----:B------:R-:W-:Y:S05]  /*4fe0*/  @!P2 BRA `(.L_x_107) ;  /* 0x000000000004a947 */ /* 0x000fea0003800000 */
[----:B------:R-:W-:Y:S01]  /*4ff0*/  BPT.TRAP 0x1 ;  /* 0x000000040000795c */ /* 0x000fe20000300000 */
.L_x_107:
[----:B-12---:R-:W-:Y:S01]  /*5000*/  VIADD R0, R5, 0x360d0 ;  /* 0x000360d005007836 */ /* 0x006fe20000000000 */
[----:B------:R-:W-:-:S04]  /*5010*/  UMOV UR5, 0xffffffff ;  /* 0xffffffff00057882 */ /* 0x000fc80000000000 */
[----:B------:R-:W-:-:S04]  /*5020*/  PRMT R3, R3, 0x654, R0 ;  /* 0x0000065403037816 */ /* 0x000fc80000000000 */
[----:B------:R1:W-:Y:S01]  /*5030*/  SYNCS.ARRIVE.TRANS64.RED.A1T0 RZ, [R3+URZ], RZ ;  /* 0x000000ff03ff79a7 */ /* 0x0003e2000810043f */
[----:B------:R-:W-:Y:S05]  /*5040*/  BRA.DIV UR5, `(.L_x_108) ;  /* 0x0000001605287947 */ /* 0x000fea000b800000 */
[----:B------:R-:W-:-:S13]  /*5050*/  ELECT P0, URZ, PT ;  /* 0x00000000003f782f */ /* 0x000fda0003800000 */
.L_x_167:
[----:B------:R-:W-:Y:S05]  /*5060*/  @!P0 EXIT ;  /* 0x000000000000894d */ /* 0x000fea0003800000 */
[----:B------:R-:W-:Y:S05]  /*5070*/  @!P2 BRA `(.L_x_109) ;  /* 0x000000000004a947 */ /* 0x000fea0003800000 */
[----:B------:R-:W-:Y:S01]  /*5080*/  BPT.TRAP 0x1 ;  /* 0x000000040000795c */ /* 0x000fe20000300000 */
.L_x_109:
[----:B------:R-:W-:-:S07]  /*5090*/  SHF.L.U32 R0, RZ, 0x1f, RZ ;  /* 0x0000001fff007819 */ /* 0x000fce00000006ff */
.L_x_110:
[----:B--2---:R2:W3:Y:S02]  /*50a0*/  SYNCS.PHASECHK.TRANS64.TRYWAIT P0, [R5+URZ+0x360d8], R0 ;  /* 0x0360d800050075a7 */ /* 0x0044e4000800017f */
[----:B---3--:R-:W-:Y:S05]  /*50b0*/  @!P0 NANOSLEEP.SYNCS 0x989680 ;  /* 0x009896800000895d */ /* 0x008fea0003900000 */
[----:B------:R-:W3:Y:S02]  /*50c0*/  @!P0 SYNCS.PHASECHK.TRANS64 P0, [R5+URZ+0x360d8], R0 ;  /* 0x0360d800050085a7 */ /* 0x000ee4000800007f */
[----:B---3--:R-:W-:Y:S05]  /*50d0*/  @P0 EXIT ;  /* 0x000000000000094d */ /* 0x008fea0003800000 */
[----:B------:R-:W-:Y:S05]  /*50e0*/  BRA `(.L_x_110) ;  /* 0xfffffffc00ec7947 */ /* 0x000fea000383ffff */
.L_x_176:
[----:B------:R-:W-:-:S13]  /*50f0*/  ISETP.NE.OR P0, PT, R6, 0x1, !P0 ;  /* 0x000000010600780c */ /* 0x000fda0004705670 */
[----:B------:R-:W-:Y:S05]  /*5100*/  @P0 EXIT ;  /* 0x000000000000094d */ /* 0x000fea0003800000 */
[----:B------:R-:W-:Y:S01]  /*5110*/  ELECT P0, URZ, PT ;  /* 0x00000000003f782f */ /* 0x000fe20003800000 */
[----:B------:R-:W-:-:S12]  /*5120*/  UMOV UR4, URZ ;  /* 0x0000003f00047c82 */ /* 0x000fd80008000000 */
[----:B------:R-:W-:Y:S05]  /*5130*/  @!P0 EXIT ;  /* 0x000000000000894d */ /* 0x000fea0003800000 */
[----:B------:R-:W-:Y:S01]  /*5140*/  I2FP.F32.S32 R0, R2 ;  /* 0x0000000200007245 */ /* 0x000fe20000201400 */
[----:B------:R-:W1:Y:S01]  /*5150*/  F2F.F64.F32 R4, UR9 ;  /* 0x0000000900047d10 */ /* 0x000e620008201800 */
[----:B------:R-:W-:Y:S01]  /*5160*/  FSETP.LEU.AND P0, PT, RZ, UR9, PT ;  /* 0x00000009ff007c0b */ /* 0x000fe2000bf0b000 */
[----:B------:R-:W-:-:S06]  /*5170*/  UMOV UR5, URZ ;  /* 0x0000003f00057c82 */ /* 0x000fcc0008000000 */
[----:B------:R-:W2:Y:S01]  /*5180*/  F2F.F64.F32 R6, R0 ;  /* 0x0000000000067310 */ /* 0x000ea20000201800 */
[----:B-1----:R-:W-:Y:S02]  /*5190*/  FSEL R4, R4, RZ, P0 ;  /* 0x000000ff04047208 */ /* 0x002fe40000000000 */
[----:B------:R-:W-:Y:S01]  /*51a0*/  FSEL R5, R5, 1.875, P0 ;  /* 0x3ff0000005057808 */ /* 0x000fe20000000000 */
[----:B--2---:R-:W-:-:S08]  /*51b0*/  DMUL R6, R6, 0.5 ;  /* 0x3fe0000006067828 */ /* 0x004fd00000000000 */
[----:B------:R-:W-:-:S10]  /*51c0*/  DMUL R6, R6, R4 ;  /* 0x0000000406067228 */ /* 0x000fd40000000000 */
[----:B------:R-:W1:Y:S02]  /*51d0*/  F2I.F64.TRUNC R6, R6 ;  /* 0x0000000600067311 */ /* 0x000e64000030d100 */
[----:B-1----:R-:W-:-:S05]  /*51e0*/  VIADD R3, R6, 0x3 ;  /* 0x0000000306037836 */ /* 0x002fca0000000000 */
[----:B------:R-:W-:-:S04]  /*51f0*/  SHF.R.S32.HI R4, RZ, 0x1f, R3 ;  /* 0x0000001fff047819 */ /* 0x000fc80000011403 */
[----:B------:R-:W-:-:S04]  /*5200*/  LEA.HI R4, R4, R3, RZ, 0x2 ;  /* 0x0000000304047211 */ /* 0x000fc800078f10ff */
[----:B------:R-:W-:-:S04]  /*5210*/  LOP3.LUT R3, R4, 0xfffffffc, RZ, 0xc0, !PT ;  /* 0xfffffffc04037812 */ /* 0x000fc800078ec0ff */
[----:B------:R-:W-:-:S04]  /*5220*/  VIMNMX R3, R2, R3, PT ;  /* 0x0000000302037248 */ /* 0x000fc80003fe0100 */
[----:B------:R-:W-:-:S13]  /*5230*/  ISETP.GE.AND P1, PT, R3, 0x1, PT ;  /* 0x000000010300780c */ /* 0x000fda0003f26270 */
[----:B------:R-:W-:Y:S05]  /*5240*/  @!P1 BRA `(.L_x_111) ;  /* 0x0000000000f09947 */ /* 0x000fea0003800000 */
[----:B------:R-:W1:Y:S01]  /*5250*/  S2UR UR5, SR_CgaCtaId ;  /* 0x00000000000579c3 */ /* 0x000e620000008800 */
[----:B------:R-:W-:Y:S01]  /*5260*/  ULDC.64 UR6, c[0x0][0x198] ;  /* 0x0000660000067ab9 */ /* 0x000fe20000000a00 */
[----:B------:R-:W-:Y:S01]  /*5270*/  UMOV UR4, 0x400 ;  /* 0x0000040000047882 */ /* 0x000fe20000000000 */
[----:B------:R-:W-:Y:S01]  /*5280*/  UIADD3 UR14, UP1, UR6, 0xf0, URZ ;  /* 0x000000f0060e7890 */ /* 0x000fe2000ff3e03f */
[----:B------:R-:W-:Y:S01]  /*5290*/  IMAD.MOV.U32 R0, RZ, RZ, RZ ;  /* 0x000000ffff007224 */ /* 0x000fe200078e00ff */
[----:B------:R-:W-:Y:S02]  /*52a0*/  USHF.L.U32 UR11, UR18, 0x6, URZ ;  /* 0x00000006120b7899 */ /* 0x000fe4000800063f */
[----:B------:R-:W-:Y:S01]  /*52b0*/  UIADD3.X UR15, URZ, UR7, URZ, UP1, !UPT ;  /* 0x000000073f0f7290 */ /* 0x000fe20008ffe43f */
[----:B------:R-:W-:Y:S01]  /*52c0*/  UMOV UR6, URZ ;  /* 0x0000003f00067c82 */ /* 0x000fe20008000000 */
[----:B-1----:R-:W-:-:S03]  /*52d0*/  ULEA UR13, UR5, UR4, 0x18 ;  /* 0x00000004050d7291 */ /* 0x002fc6000f8ec03f */
[----:B------:R-:W-:Y:S01]  /*52e0*/  UMOV UR5, URZ ;  /* 0x0000003f00057c82 */ /* 0x000fe20008000000 */
[----:B------:R-:W-:Y:S01]  /*52f0*/  UIADD3 UR8, UR13, 0x34000, URZ ;  /* 0x000340000d087890 */ /* 0x000fe2000fffe03f */
[----:B------:R-:W-:-:S11]  /*5300*/  UMOV UR4, URZ ;  /* 0x0000003f00047c82 */ /* 0x000fd60008000000 */
.L_x_116:
[----:B-12---:R-:W-:Y:S05]  /*5310*/  @P0 BRA `(.L_x_112) ;  /* 0x0000000000380947 */ /* 0x006fea0003800000 */
[----:B------:R-:W1:Y:S01]  /*5320*/  @UP0 S2UR UR9, SR_CgaCtaId ;  /* 0x00000000000909c3 */ /* 0x000e620000008800 */
[----:B------:R-:W-:Y:S01]  /*5330*/  PLOP3.LUT P2, PT, PT, PT, UP0, 0x80, 0x0 ;  /* 0x000000000000781c */ /* 0x000fe20003f4f008 */
[----:B------:R-:W-:Y:S01]  /*5340*/  @UP0 UMOV UR7, 0x400 ;  /* 0x0000040000070882 */ /* 0x000fe20000000000 */
[----:B------:R-:W-:Y:S01]  /*5350*/  PLOP3.LUT P3, PT, PT, PT, UP0, 0x80, 0x0 ;  /* 0x000000000000781c */ /* 0x000fe20003f6f008 */
[----:B------:R-:W-:-:S10]  /*5360*/  IMAD.MOV.U32 R2, RZ, RZ, 0x1 ;  /* 0x00000001ff027424 */ /* 0x000fd400078e00ff */
[----:B------:R-:W-:Y:S01]  /*5370*/  @P2 SHF.L.U32 R4, RZ, 0x1f, RZ ;  /* 0x0000001fff042819 */ /* 0x000fe200000006ff */
[----:B-1----:R-:W-:-:S09]  /*5380*/  @UP0 ULEA UR7, UR9, UR7, 0x18 ;  /* 0x0000000709070291 */ /* 0x002fd2000f8ec03f */
[----:B------:R-:W1:Y:S02]  /*5390*/  @P2 SYNCS.PHASECHK.TRANS64.TRYWAIT P1, [UR7+0x36100], R4 ;  /* 0x03610004ff0025a7 */ /* 0x000e640008020147 */
[----:B-1----:R-:W-:Y:S01]  /*53a0*/  @P3 VOTEU.ANY UP1, P1 ;  /* 0x00000000003f3886 */ /* 0x002fe20000820100 */
[----:B------:R-:W-:-:S06]  /*53b0*/  @UP0 USEL UR7, URZ, 0x1, !UP1 ;  /* 0x000000013f070887 */ /* 0x000fcc000c800000 */
[----:B------:R-:W-:-:S05]  /*53c0*/  @P2 IMAD.U32 R2, RZ, RZ, UR7 ;  /* 0x00000007ff022e24 */ /* 0x000fca000f8e00ff */
[----:B------:R-:W-:-:S04]  /*53d0*/  PRMT R2, R2, 0x9910, RZ ;  /* 0x0000991002027816 */ /* 0x000fc800000000ff */
[----:B------:R-:W-:-:S13]  /*53e0*/  ISETP.NE.AND P1, PT, R2, RZ, PT ;  /* 0x000000ff0200720c */ /* 0x000fda0003f25270 */
[----:B------:R-:W-:Y:S05]  /*53f0*/  @P1 BRA `(.L_x_111) ;  /* 0x0000000000841947 */ /* 0x000fea0003800000 */
.L_x_112:
[----:B------:R-:W-:-:S13]  /*5400*/  PLOP3.LUT P1, PT, PT, PT, UP0, 0x80, 0x0 ;  /* 0x000000000000781c */ /* 0x000fda0003f2f008 */
[----:B------:R-:W-:Y:S05]  /*5410*/  @!P1 BRA `(.L_x_113) ;  /* 0x0000000000409947 */ /* 0x000fea0003800000 */
[----:B------:R-:W-:-:S13]  /*5420*/  ISETP.GE.U32.AND P1, PT, R0, 0x4, PT ;  /* 0x000000040000780c */ /* 0x000fda0003f26070 */
[----:B------:R-:W-:Y:S05]  /*5430*/  @!P1 BRA `(.L_x_114) ;  /* 0x0000000000249947 */ /* 0x000fea0003800000 */
[----:B------:R-:W1:Y:S01]  /*5440*/  S2UR UR9, SR_CgaCtaId ;  /* 0x00000000000979c3 */ /* 0x000e620000008800 */
[----:B------:R-:W-:Y:S01]  /*5450*/  ULOP3.LUT UR10, UR4, 0x1, URZ, 0x3c, !UPT ;  /* 0x00000001040a7892 */ /* 0x000fe2000f8e3c3f */
[----:B------:R-:W-:-:S05]  /*5460*/  UMOV UR7, 0x400 ;  /* 0x0000040000077882 */ /* 0x000fca0000000000 */
[----:B------:R-:W-:-:S05]  /*5470*/  IMAD.U32 R2, RZ, RZ, UR10 ;  /* 0x0000000aff027e24 */ /* 0x000fca000f8e00ff */
[----:B------:R-:W-:Y:S01]  /*5480*/  SHF.L.U32 R2, R2, 0x1f, RZ ;  /* 0x0000001f02027819 */ /* 0x000fe200000006ff */
[----:B-1----:R-:W-:-:S04]  /*5490*/  ULEA UR7, UR9, UR7, 0x18 ;  /* 0x0000000709077291 */ /* 0x002fc8000f8ec03f */
[----:B------:R-:W-:-:S09]  /*54a0*/  ULEA UR7, UR5, UR7, 0x3 ;  /* 0x0000000705077291 */ /* 0x000fd2000f8e183f */
[----:B------:R-:W1:Y:S02]  /*54b0*/  SYNCS.PHASECHK.TRANS64.TRYWAIT P1, [UR7+0x360e0], R2 ;  /* 0x0360e002ff0075a7 */ /* 0x000e640008020147 */
[----:B-1----:R-:W-:Y:S05]  /*54c0*/  @!P1 BRA `(.L_x_115) ;  /* 0x00000010002c9947 */ /* 0x002fea0003800000 */
.L_x_114:
[----:B------:R-:W2:Y:S01]  /*54d0*/  S2UR UR9, SR_CgaCtaId ;  /* 0x00000000000979c3 */ /* 0x000ea20000008800 */
[----:B------:R-:W-:Y:S02]  /*54e0*/  UMOV UR7, 0x400 ;  /* 0x0000040000077882 */ /* 0x000fe40000000000 */
[----:B--2---:R-:W-:-:S04]  /*54f0*/  ULEA UR7, UR9, UR7, 0x18 ;  /* 0x0000000709077291 */ /* 0x004fc8000f8ec03f */
[----:B------:R-:W-:-:S09]  /*5500*/  ULEA UR7, UR5, UR7, 0x3 ;  /* 0x0000000705077291 */ /* 0x000fd2000f8e183f */
[----:B------:R2:W-:Y:S03]  /*5510*/  SYNCS.ARRIVE.TRANS64 RZ, [UR7+0x360e0], R9 ;  /* 0x0360e009ffff79a7 */ /* 0x0005e60008000007 */
.L_x_113:
[----:B------:R-:W-:Y:S01]  /*5520*/  VIADD R0, R0, 0x1 ;  /* 0x0000000100007836 */ /* 0x000fe20000000000 */
[----:B------:R-:W-:Y:S02]  /*5530*/  ULEA UR9, UR5, UR13, 0x3 ;  /* 0x0000000d05097291 */ /* 0x000fe4000f8e183f */
[----:B------:R-:W-:Y:S02]  /*5540*/  @UP0 UIADD3 UR19, UR5, 0x1, URZ ;  /* 0x0000000105130890 */ /* 0x000fe4000fffe03f */
[----:B------:R-:W-:Y:S01]  /*5550*/  ISETP.GE.AND P1, PT, R0, R3, PT ;  /* 0x000000030000720c */ /* 0x000fe20003f26270 */
[----:B------:R-:W-:Y:S02]  /*5560*/  USHF.L.U32 UR10, UR6, 0x7, URZ ;  /* 0x00000007060a7899 */ /* 0x000fe4000800063f */
[----:B------:R-:W-:Y:S02]  /*5570*/  UIADD3 UR9, UR9, 0x360e0, URZ ;  /* 0x000360e009097890 */ /* 0x000fe4000fffe03f */
[----:B------:R-:W-:Y:S01]  /*5580*/  @UP0 UISETP.NE.AND UP1, UPT, UR19, 0x4, UPT ;  /* 0x000000041300088c */ /* 0x000fe2000bf25270 */
[----:B------:R-:W-:Y:S01]  /*5590*/  UMOV UR16, 0x0 ;  /* 0x0000000000107882 */ /* 0x000fe20000000000 */
[----:B------:R-:W-:-:S02]  /*55a0*/  UMOV UR17, 0x12f00000 ;  /* 0x12f0000000117882 */ /* 0x000fc40000000000 */
[----:B------:R-:W-:Y:S02]  /*55b0*/  @UP0 USEL UR7, URZ, 0x1, UP1 ;  /* 0x000000013f070887 */ /* 0x000fe40008800000 */
[----:B------:R-:W-:Y:S01]  /*55c0*/  UIADD3 UR6, UR6, 0x2, URZ ;  /* 0x0000000206067890 */ /* 0x000fe2000fffe03f */
[----:B------:R3:W-:Y:S01]  /*55d0*/  UTMALDG.3D [UR8], [UR14], desc[UR16] ;  /* 0x000010080e0075b4 */ /* 0x0007e20008011000 */
[----:B------:R-:W-:Y:S02]  /*55e0*/  @UP0 USEL UR5, UR19, URZ, UP1 ;  /* 0x0000003f13050287 */ /* 0x000fe40008800000 */
[----:B------:R-:W-:Y:S01]  /*55f0*/  @UP0 ULOP3.LUT UR4, UR4, UR7, URZ, 0x3c, !UPT ;  /* 0x0000000704040292 */ /* 0x000fe2000f8e3c3f */
[----:B---3--:R-:W-:Y:S11]  /*5600*/  @!P1 BRA `(.L_x_116) ;  /* 0xfffffffc00409947 */ /* 0x008ff6000383ffff */
.L_x_111:
[----:B------:R-:W-:-:S06]  /*5610*/  UISETP.EQ.OR UP1, UPT, UR5, URZ, !UP0 ;  /* 0x0000003f0500728c */ /* 0x000fcc000c722670 */
[----:B------:R-:W-:-:S13]  /*5620*/  PLOP3.LUT P0, PT, PT, PT, UP1, 0x80, 0x0 ;  /* 0x000000000000781c */ /* 0x000fda0003f0f018 */
[----:B------:R-:W-:Y:S05]  /*5630*/  @P0 EXIT ;  /* 0x000000000000094d */ /* 0x000fea0003800000 */
[----:B------:R-:W-:Y:S01]  /*5640*/  UIADD3 UR6, UR5, -0x1, URZ ;  /* 0xffffffff05067890 */ /* 0x000fe2000fffe03f */
[----:B------:R-:W-:-:S03]  /*5650*/  IMAD.MOV.U32 R0, RZ, RZ, RZ ;  /* 0x000000ffff007224 */ /* 0x000fc600078e00ff */
[----:B------:R-:W-:Y:S02]  /*5660*/  UISETP.GE.U32.AND UP0, UPT, UR6, 0x3, UPT ;  /* 0x000000030600788c */ /* 0x000fe4000bf06070 */
[----:B------:R-:W-:-:S04]  /*5670*/  ULOP3.LUT UR6, UR5, 0x3, URZ, 0xc0, !UPT ;  /* 0x0000000305067892 */ /* 0x000fc8000f8ec03f */
[----:B------:R-:W-:-:S13]  /*5680*/  PLOP3.LUT P0, PT, PT, PT, UP0, 0x80, 0x0 ;  /* 0x000000000000781c */ /* 0x000fda0003f0f008 */
[----:B------:R-:W-:Y:S05]  /*5690*/  @!P0 BRA `(.L_x_117) ;  /* 0x0000000000508947 */ /* 0x000fea0003800000 */
[----:B------:R-:W3:Y:S01]  /*56a0*/  S2R R3, SR_CgaCtaId ;  /* 0x0000000000037919 */ /* 0x000ee20000008800 */
[----:B------:R-:W-:Y:S01]  /*56b0*/  MOV R0, 0x400 ;  /* 0x0000040000007802 */ /* 0x000fe20000000f00 */
[----:B-1----:R-:W-:Y:S01]  /*56c0*/  IMAD.U32 R2, RZ, RZ, UR4 ;  /* 0x00000004ff027e24 */ /* 0x002fe2000f8e00ff */
[----:B------:R-:W-:-:S04]  /*56d0*/  UIADD3 UR7, -UR6, UR5, URZ ;  /* 0x0000000506077290 */ /* 0x000fc8000fffe13f */
[----:B------:R-:W-:Y:S02]  /*56e0*/  SHF.L.U32 R2, R2, 0x1f, RZ ;  /* 0x0000001f02027819 */ /* 0x000fe400000006ff */
[----:B---3--:R-:W-:Y:S01]  /*56f0*/  LEA R5, R3, R0, 0x18 ;  /* 0x0000000003057211 */ /* 0x008fe200078ec0ff */
[----:B------:R-:W-:-:S07]  /*5700*/  IMAD.MOV.U32 R0, RZ, RZ, RZ ;  /* 0x000000ffff007224 */ /* 0x000fce00078e00ff */
.L_x_122:
[----:B---34-:R-:W-:-:S04]  /*5710*/  IMAD R3, R0, 0x8, R5 ;  /* 0x0000000800037824 */ /* 0x018fc800078e0205 */
[----:B------:R-:W1:Y:S02]  /*5720*/  SYNCS.PHASECHK.TRANS64.TRYWAIT P0, [R3+URZ+0x360e0], R2 ;  /* 0x0360e002030075a7 */ /* 0x000e64000800017f */
[----:B-1----:R-:W-:Y:S05]  /*5730*/  @!P0 BRA `(.L_x_118) ;  /* 0x0000000c00a88947 */ /* 0x002fea0003800000 */
.L_x_168:
[----:B------:R-:W3:Y:S02]  /*5740*/  SYNCS.PHASECHK.TRANS64.TRYWAIT P0, [R3+URZ+0x360e8], R2 ;  /* 0x0360e802030075a7 */ /* 0x000ee4000800017f */
[----:B---3--:R-:W-:Y:S05]  /*5750*/  @!P0 BRA `(.L_x_119) ;  /* 0x0000000c00b48947 */ /* 0x008fea0003800000 */
.L_x_169:
[----:B------:R-:W4:Y:S02]  /*5760*/  SYNCS.PHASECHK.TRANS64.TRYWAIT P0, [R3+URZ+0x360f0], R2 ;  /* 0x0360f002030075a7 */ /* 0x000f24000800017f */
[----:B----4-:R-:W-:Y:S05]  /*5770*/  @!P0 BRA `(.L_x_120) ;  /* 0x0000000c00c08947 */ /* 0x010fea0003800000 */
.L_x_170:
[----:B------:R-:W1:Y:S01]  /*5780*/  SYNCS.PHASECHK.TRANS64.TRYWAIT P0, [R3+URZ+0x360f8], R2 ;  /* 0x0360f802030075a7 */ /* 0x000e62000800017f */
[----:B------:R-:W-:-:S06]  /*5790*/  UIADD3 UR7, UR7, -0x4, URZ ;  /* 0xfffffffc07077890 */ /* 0x000fcc000fffe03f */
[----:B------:R-:W-:Y:S01]  /*57a0*/  ISETP.NE.AND P1, PT, RZ, UR7, PT ;  /* 0x00000007ff007c0c */ /* 0x000fe2000bf25270 */
[----:B-1----:R-:W-:-:S12]  /*57b0*/  @!P0 BRA `(.L_x_121) ;  /* 0x0000000c00c48947 */ /* 0x002fd80003800000 */
.L_x_171:
[----:B------:R-:W-:Y:S01]  /*57c0*/  VIADD R0, R0, 0x4 ;  /* 0x0000000400007836 */ /* 0x000fe20000000000 */
[----:B------:R-:W-:Y:S06]  /*57d0*/  @P1 BRA `(.L_x_122) ;  /* 0xfffffffc00cc1947 */ /* 0x000fec000383ffff */
.L_x_117:
[----:B------:R-:W-:-:S13]  /*57e0*/  ISETP.NE.AND P0, PT, RZ, UR6, PT ;  /* 0x00000006ff007c0c */ /* 0x000fda000bf05270 */
[----:B------:R-:W-:Y:S05]  /*57f0*/  @!P0 EXIT ;  /* 0x000000000000894d */ /* 0x000fea0003800000 */
[----:B---34-:R-:W3:Y:S01]  /*5800*/  S2R R3, SR_CgaCtaId ;  /* 0x0000000000037919 */ /* 0x018ee20000008800 */
[----:B-1----:R-:W-:-:S04]  /*5810*/  MOV R2, 0x400 ;  /* 0x0000040000027802 */ /* 0x002fc80000000f00 */
[----:B---3--:R-:W-:Y:S01]  /*5820*/  LEA R3, R3, R2, 0x18 ;  /* 0x0000000203037211 */ /* 0x008fe200078ec0ff */
[----:B------:R-:W-:-:S04]  /*5830*/  IMAD.U32 R2, RZ, RZ, UR4 ;  /* 0x00000004ff027e24 */ /* 0x000fc8000f8e00ff */
[----:B------:R-:W-:Y:S01]  /*5840*/  IMAD R0, R0, 0x8, R3 ;  /* 0x0000000800007824 */ /* 0x000fe200078e0203 */
[----:B------:R-:W-:-:S03]  /*5850*/  SHF.L.U32 R3, R2, 0x1f, RZ ;  /* 0x0000001f02037819 */ /* 0x000fc600000006ff */
[----:B------:R-:W-:-:S07]  /*5860*/  VIADD R0, R0, 0x360e0 ;  /* 0x000360e000007836 */ /* 0x000fce0000000000 */
.L_x_124:
[----:B------:R-:W1:Y:S02]  /*5870*/  SYNCS.PHASECHK.TRANS64.TRYWAIT P0, [R0+URZ], R3 ;  /* 0x00000003000075a7 */ /* 0x000e64000800017f */
[----:B-1----:R-:W-:Y:S05]  /*5880*/  @!P0 BRA `(.L_x_123) ;  /* 0x0000000c00a48947 */ /* 0x002fea0003800000 */
.L_x_172:
[----:B------:R-:W-:-:S06]  /*5890*/  UIADD3 UR4, UR6, -0x1, URZ ;  /* 0xffffffff06047890 */ /* 0x000fcc000fffe03f */
[----:B------:R-:W-:-:S13]  /*58a0*/  ISETP.NE.AND P0, PT, RZ, UR4, PT ;  /* 0x00000004ff007c0c */ /* 0x000fda000bf05270 */
[----:B------:R-:W-:Y:S05]  /*58b0*/  @!P0 EXIT ;  /* 0x000000000000894d */ /* 0x000fea0003800000 */
[----:B-1----:R-:W-:Y:S01]  /*58c0*/  VIADD R0, R0, 0x8 ;  /* 0x0000000800007836 */ /* 0x002fe20000000000 */
[----:B------:R-:W-:Y:S01]  /*58d0*/  UMOV UR6, UR4 ;  /* 0x0000000400067c82 */ /* 0x000fe20008000000 */
[----:B------:R-:W-:Y:S05]  /*58e0*/  BRA `(.L_x_124) ;  /* 0xfffffffc00e07947 */ /* 0x000fea000383ffff */
.L_x_18:
[----:B--2---:R-:W-:-:S04]  /*58f0*/  IMAD.U32 R5, RZ, RZ, UR4 ;  /* 0x00000004ff057e24 */ /* 0x004fc8000f8e00ff */
[----:B------:R2:W3:Y:S03]  /*5900*/  SYNCS.PHASECHK.TRANS64.TRYWAIT P0, [R5+URZ+0x36000], R4 ;  /* 0x03600004050075a7 */ /* 0x0004e6000800017f */
[----:B---3--:R-:W-:Y:S05]  /*5910*/  @!P0 NANOSLEEP.SYNCS 0x989680 ;  /* 0x009896800000895d */ /* 0x008fea0003900000 */
[----:B------:R-:W3:Y:S02]  /*5920*/  @!P0 SYNCS.PHASECHK.TRANS64 P0, [R5+URZ+0x36000], R4 ;  /* 0x03600004050085a7 */ /* 0x000ee4000800007f */
[----:B---3--:R-:W-:Y:S05]  /*5930*/  @!P0 BRA `(.L_x_18) ;  /* 0xfffffffc00ec8947 */ /* 0x008fea000383ffff */
[----:B------:R-:W-:Y:S05]  /*5940*/  BRA `(.L_x_17) ;  /* 0xffffffb400447947 */ /* 0x000fea000383ffff */
.L_x_23:
[----:B-1----:R-:W-:-:S04]  /*5950*/  IMAD.U32 R4, RZ, RZ, UR6 ;  /* 0x00000006ff047e24 */ /* 0x002fc8000f8e00ff */
[----:B------:R1:W3:Y:S03]  /*5960*/  SYNCS.PHASECHK.TRANS64.TRYWAIT P0, [R4+URZ+0x36000], R3 ;  /* 0x03600003040075a7 */ /* 0x0002e6000800017f */
[----:B---3--:R-:W-:Y:S05]  /*5970*/  @!P0 NANOSLEEP.SYNCS 0x989680 ;  /* 0x009896800000895d */ /* 0x008fea0003900000 */
[----:B------:R-:W3:Y:S02]  /*5980*/  @!P0 SYNCS.PHASECHK.TRANS64 P0, [R4+URZ+0x36000], R3 ;  /* 0x03600003040085a7 */ /* 0x000ee4000800007f */
[----:B---3--:R-:W-:Y:S05]  /*5990*/  @!P0 BRA `(.L_x_23) ;  /* 0xfffffffc00ec8947 */ /* 0x008fea000383ffff */
[----:B------:R-:W-:Y:S05]  /*59a0*/  BRA `(.L_x_22) ;  /* 0xffffffb800347947 */ /* 0x000fea000383ffff */
.L_x_42:
[----:B-1----:R-:W-:-:S04]  /*59b0*/  IMAD.U32 R5, RZ, RZ, UR38 ;  /* 0x00000026ff057e24 */ /* 0x002fc8000f8e00ff */
[----:B------:R1:W2:Y:S03]  /*59c0*/  SYNCS.PHASECHK.TRANS64.TRYWAIT P0, [R5+URZ+0x360d0], R0 ;  /* 0x0360d000050075a7 */ /* 0x0002a6000800017f */
[----:B--2---:R-:W-:Y:S05]  /*59d0*/  @!P0 NANOSLEEP.SYNCS 0x989680 ;  /* 0x009896800000895d */ /* 0x004fea0003900000 */
[----:B------:R-:W2:Y:S02]  /*59e0*/  @!P0 SYNCS.PHASECHK.TRANS64 P0, [R5+URZ+0x360d0], R0 ;  /* 0x0360d000050085a7 */ /* 0x000ea4000800007f */
[----:B--2---:R-:W-:Y:S05]  /*59f0*/  @!P0 BRA `(.L_x_42) ;  /* 0xfffffffc00ec8947 */ /* 0x004fea000383ffff */
[----:B------:R-:W-:Y:S05]  /*5a00*/  BRA `(.L_x_125) ;  /* 0xffffffc400987947 */ /* 0x000fea000383ffff */
.L_x_50:
[----:B-1----:R1:W2:Y:S02]  /*5a10*/  SYNCS.PHASECHK.TRANS64.TRYWAIT P2, [R7+URZ+0x36068], R6 ;  /* 0x03606806070075a7 */ /* 0x0022a4000804017f */
[----:B--2---:R-:W-:Y:S05]  /*5a20*/  @!P2 NANOSLEEP.SYNCS 0x989680 ;  /* 0x009896800000a95d */ /* 0x004fea0003900000 */
[----:B------:R-:W2:Y:S02]  /*5a30*/  @!P2 SYNCS.PHASECHK.TRANS64 P2, [R7+URZ+0x36068], R6 ;  /* 0x036068060700a5a7 */ /* 0x000ea4000804007f */
[----:B--2---:R-:W-:Y:S05]  /*5a40*/  @!P2 BRA `(.L_x_50) ;  /* 0xfffffffc00f0a947 */ /* 0x004fea000383ffff */
[----:B------:R-:W-:Y:S05]  /*5a50*/  BRA `(.L_x_126) ;  /* 0xffffffd800747947 */ /* 0x000fea000383ffff */
.L_x_54:
[----:B------:R-:W-:Y:S01]  /*5a60*/  BSSY B0, `(.L_x_127) ;  /* 0x0000006000007945 */ /* 0x000fe20003800000 */
[----:B------:R-:W-:-:S07]  /*5a70*/  IMAD.MOV.U32 R15, RZ, RZ, -0x1 ;  /* 0xffffffffff0f7424 */ /* 0x000fce00078e00ff */
[----:B-----5:R-:W-:Y:S05]  /*5a80*/  WARPSYNC.COLLECTIVE R15, `(.L_x_128) ;  /* 0x000000000f0c7348 */ /* 0x020fea0003c00000 */
[----:B------:R-:W-:Y:S02]  /*5a90*/  ELECT P6, UR62, PT ;  /* 0x00000000003e782f */ /* 0x000fe400038c0000 */
[----:B------:R-:W-:Y:S01]  /*5aa0*/  MOV R14, UR62 ;  /* 0x0000003e000e7c02 */ /* 0x000fe20008000f00 */
[----:B-----5:R-:W-:Y:S10]  /*5ab0*/  ENDCOLLECTIVE ;  /* 0x000000000000791b */ /* 0x020ff40003800000 */
.L_x_128:
[----:B------:R-:W-:Y:S05]  /*5ac0*/  BSYNC B0 ;  /* 0x0000000000007941 */ /* 0x000fea0003800000 */
.L_x_127:
[----:B------:R-:W-:Y:S01]  /*5ad0*/  PLOP3.LUT P0, PT, P6, PT, PT, 0x80, 0x0 ;  /* 0x000000000000781c */ /* 0x000fe2000370f070 */
[----:B------:R-:W-:-:S12]  /*5ae0*/  BRA `(.L_x_129) ;  /* 0xffffffd800f47947 */ /* 0x000fd8000383ffff */
.L_x_56:
[----:B-1----:R1:W2:Y:S02]  /*5af0*/  SYNCS.PHASECHK.TRANS64.TRYWAIT P0, [R2+URZ], R7 ;  /* 0x00000007020075a7 */ /* 0x0022a4000800017f */
[----:B--2---:R-:W-:Y:S05]  /*5b00*/  @!P0 NANOSLEEP.SYNCS 0x989680 ;  /* 0x009896800000895d */ /* 0x004fea0003900000 */
[----:B------:R-:W2:Y:S02]  /*5b10*/  @!P0 SYNCS.PHASECHK.TRANS64 P0, [R2+URZ], R7 ;  /* 0x00000007020085a7 */ /* 0x000ea4000800007f */
[----:B--2---:R-:W-:Y:S05]  /*5b20*/  @!P0 BRA `(.L_x_56) ;  /* 0xfffffffc00f08947 */ /* 0x004fea000383ffff */
[----:B------:R-:W-:Y:S05]  /*5b30*/  BRA `(.L_x_130) ;  /* 0xffffffdc00387947 */ /* 0x000fea000383ffff */
.L_x_57:
[----:B-1----:R1:W2:Y:S02]  /*5b40*/  SYNCS.PHASECHK.TRANS64.TRYWAIT P0, [R4+URZ], R5 ;  /* 0x00000005040075a7 */ /* 0x0022a4000800017f */
[----:B--2---:R-:W-:Y:S05]  /*5b50*/  @!P0 NANOSLEEP.SYNCS 0x989680 ;  /* 0x009896800000895d */ /* 0x004fea0003900000 */
[----:B------:R-:W2:Y:S02]  /*5b60*/  @!P0 SYNCS.PHASECHK.TRANS64 P0, [R4+URZ], R5 ;  /* 0x00000005040085a7 */ /* 0x000ea4000800007f */
[----:B--2---:R-:W-:Y:S05]  /*5b70*/  @!P0 BRA `(.L_x_57) ;  /* 0xfffffffc00f08947 */ /* 0x004fea000383ffff */
[----:B------:R-:W-:Y:S05]  /*5b80*/  BRA `(.L_x_131) ;  /* 0xffffffdc00487947 */ /* 0x000fea000383ffff */
.L_x_58:
[----:B-1----:R1:W2:Y:S02]  /*5b90*/  SYNCS.PHASECHK.TRANS64.TRYWAIT P0, [R2+URZ], R7 ;  /* 0x00000007020075a7 */ /* 0x0022a4000800017f */
[----:B--2---:R-:W-:Y:S05]  /*5ba0*/  @!P0 NANOSLEEP.SYNCS 0x989680 ;  /* 0x009896800000895d */ /* 0x004fea0003900000 */
[----:B------:R-:W2:Y:S02]  /*5bb0*/  @!P0 SYNCS.PHASECHK.TRANS64 P0, [R2+URZ], R7 ;  /* 0x00000007020085a7 */ /* 0x000ea4000800007f */
[----:B--2---:R-:W-:Y:S05]  /*5bc0*/  @!P0 BRA `(.L_x_58) ;  /* 0xfffffffc00f08947 */ /* 0x004fea000383ffff */
[----:B------:R-:W-:Y:S05]  /*5bd0*/  BRA `(.L_x_132) ;  /* 0xffffffdc00587947 */ /* 0x000fea000383ffff */
.L_x_59:
[----:B-1----:R1:W2:Y:S02]  /*5be0*/  SYNCS.PHASECHK.TRANS64.TRYWAIT P0, [R4+URZ], R5 ;  /* 0x00000005040075a7 */ /* 0x0022a4000800017f */
[----:B--2---:R-:W-:Y:S05]  /*5bf0*/  @!P0 NANOSLEEP.SYNCS 0x989680 ;  /* 0x009896800000895d */ /* 0x004fea0003900000 */
[----:B------:R-:W2:Y:S02]  /*5c00*/  @!P0 SYNCS.PHASECHK.TRANS64 P0, [R4+URZ], R5 ;  /* 0x00000005040085a7 */ /* 0x000ea4000800007f */
[----:B--2---:R-:W-:Y:S05]  /*5c10*/  @!P0 BRA `(.L_x_59) ;  /* 0xfffffffc00f08947 */ /* 0x004fea000383ffff */
[----:B------:R-:W-:Y:S05]  /*5c20*/  BRA `(.L_x_133) ;  /* 0xffffffdc00687947 */ /* 0x000fea000383ffff */
.L_x_60:
[----:B-1----:R1:W2:Y:S02]  /*5c30*/  SYNCS.PHASECHK.TRANS64.TRYWAIT P0, [R2+URZ], R7 ;  /* 0x00000007020075a7 */ /* 0x0022a4000800017f */
[----:B--2---:R-:W-:Y:S05]  /*5c40*/  @!P0 NANOSLEEP.SYNCS 0x989680 ;  /* 0x009896800000895d */ /* 0x004fea0003900000 */
[----:B------:R-:W2:Y:S02]  /*5c50*/  @!P0 SYNCS.PHASECHK.TRANS64 P0, [R2+URZ], R7 ;  /* 0x00000007020085a7 */ /* 0x000ea4000800007f */
[----:B--2---:R-:W-:Y:S05]  /*5c60*/  @!P0 BRA `(.L_x_60) ;  /* 0xfffffffc00f08947 */ /* 0x004fea000383ffff */
[----:B------:R-:W-:Y:S05]  /*5c70*/  BRA `(.L_x_134) ;  /* 0xffffffdc00787947 */ /* 0x000fea000383ffff */
.L_x_61:
[----:B-1----:R1:W2:Y:S02]  /*5c80*/  SYNCS.PHASECHK.TRANS64.TRYWAIT P0, [R4+URZ], R5 ;  /* 0x00000005040075a7 */ /* 0x0022a4000800017f */
[----:B--2---:R-:W-:Y:S05]  /*5c90*/  @!P0 NANOSLEEP.SYNCS 0x989680 ;  /* 0x009896800000895d */ /* 0x004fea0003900000 */
[----:B------:R-:W2:Y:S02]  /*5ca0*/  @!P0 SYNCS.PHASECHK.TRANS64 P0, [R4+URZ], R5 ;  /* 0x00000005040085a7 */ /* 0x000ea4000800007f */
[----:B--2---:R-:W-:Y:S05]  /*5cb0*/  @!P0 BRA `(.L_x_61) ;  /* 0xfffffffc00f08947 */ /* 0x004fea000383ffff */
[----:B------:R-:W-:Y:S05]  /*5cc0*/  BRA `(.L_x_135) ;  /* 0xffffffdc00887947 */ /* 0x000fea000383ffff */
.L_x_62:
[----:B-1----:R1:W2:Y:S02]  /*5cd0*/  SYNCS.PHASECHK.TRANS64.TRYWAIT P0, [R2+URZ], R7 ;  /* 0x00000007020075a7 */ /* 0x0022a4000800017f */
[----:B--2---:R-:W-:Y:S05]  /*5ce0*/  @!P0 NANOSLEEP.SYNCS 0x989680 ;  /* 0x009896800000895d */ /* 0x004fea0003900000 */
[----:B------:R-:W2:Y:S02]  /*5cf0*/  @!P0 SYNCS.PHASECHK.TRANS64 P0, [R2+URZ], R7 ;  /* 0x00000007020085a7 */ /* 0x000ea4000800007f */
[----:B--2---:R-:W-:Y:S05]  /*5d00*/  @!P0 BRA `(.L_x_62) ;  /* 0xfffffffc00f08947 */ /* 0x004fea000383ffff */
[----:B------:R-:W-:Y:S05]  /*5d10*/  BRA `(.L_x_136) ;  /* 0xffffffdc00987947 */ /* 0x000fea000383ffff */
.L_x_63:
[----:B-1----:R1:W2:Y:S02]  /*5d20*/  SYNCS.PHASECHK.TRANS64.TRYWAIT P0, [R4+URZ], R5 ;  /* 0x00000005040075a7 */ /* 0x0022a4000800017f */
[----:B--2---:R-:W-:Y:S05]  /*5d30*/  @!P0 NANOSLEEP.SYNCS 0x989680 ;  /* 0x009896800000895d */ /* 0x004fea0003900000 */
[----:B------:R-:W2:Y:S02]  /*5d40*/  @!P0 SYNCS.PHASECHK.TRANS64 P0, [R4+URZ], R5 ;  /* 0x00000005040085a7 */ /* 0x000ea4000800007f */
[----:B--2---:R-:W-:Y:S05]  /*5d50*/  @!P0 BRA `(.L_x_63) ;  /* 0xfffffffc00f08947 */ /* 0x004fea000383ffff */
[----:B------:R-:W-:Y:S05]  /*5d60*/  BRA `(.L_x_137) ;  /* 0xffffffdc00a87947 */ /* 0x000fea000383ffff */
.L_x_64:
[----:B-1----:R1:W2:Y:S02]  /*5d70*/  SYNCS.PHASECHK.TRANS64.TRYWAIT P0, [R2+URZ], R7 ;  /* 0x00000007020075a7 */ /* 0x0022a4000800017f */
[----:B--2---:R-:W-:Y:S05]  /*5d80*/  @!P0 NANOSLEEP.SYNCS 0x989680 ;  /* 0x009896800000895d */ /* 0x004fea0003900000 */
[----:B------:R-:W2:Y:S02]  /*5d90*/  @!P0 SYNCS.PHASECHK.TRANS64 P0, [R2+URZ], R7 ;  /* 0x00000007020085a7 */ /* 0x000ea4000800007f */
[----:B--2---:R-:W-:Y:S05]  /*5da0*/  @!P0 BRA `(.L_x_64) ;  /* 0xfffffffc00f08947 */ /* 0x004fea000383ffff */
[----:B------:R-:W-:Y:S05]  /*5db0*/  BRA `(.L_x_138) ;  /* 0xffffffdc00b87947 */ /* 0x000fea000383ffff */
.L_x_65:
[----:B-1----:R1:W2:Y:S02]  /*5dc0*/  SYNCS.PHASECHK.TRANS64.TRYWAIT P0, [R4+URZ], R5 ;  /* 0x00000005040075a7 */ /* 0x0022a4000800017f */
[----:B--2---:R-:W-:Y:S05]  /*5dd0*/  @!P0 NANOSLEEP.SYNCS 0x989680 ;  /* 0x009896800000895d */ /* 0x004fea0003900000 */
[----:B------:R-:W2:Y:S02]  /*5de0*/  @!P0 SYNCS.PHASECHK.TRANS64 P0, [R4+URZ], R5 ;  /* 0x00000005040085a7 */ /* 0x000ea4000800007f */
[----:B--2---:R-:W-:Y:S05]  /*5df0*/  @!P0 BRA `(.L_x_65) ;  /* 0xfffffffc00f08947 */ /* 0x004fea000383ffff */
[----:B------:R-:W-:Y:S05]  /*5e00*/  BRA `(.L_x_139) ;  /* 0xffffffdc00c87947 */ /* 0x000fea000383ffff */
.L_x_66:
[----:B-1----:R1:W2:Y:S02]  /*5e10*/  SYNCS.PHASECHK.TRANS64.TRYWAIT P0, [R2+URZ], R7 ;  /* 0x00000007020075a7 */ /* 0x0022a4000800017f */
[----:B--2---:R-:W-:Y:S05]  /*5e20*/  @!P0 NANOSLEEP.SYNCS 0x989680 ;  /* 0x009896800000895d */ /* 0x004fea0003900000 */
[----:B------:R-:W2:Y:S02]  /*5e30*/  @!P0 SYNCS.PHASECHK.TRANS64 P0, [R2+URZ], R7 ;  /* 0x00000007020085a7 */ /* 0x000ea4000800007f */
[----:B--2---:R-:W-:Y:S05]  /*5e40*/  @!P0 BRA `(.L_x_66) ;  /* 0xfffffffc00f08947 */ /* 0x004fea000383ffff */
[----:B------:R-:W-:Y:S05]  /*5e50*/  BRA `(.L_x_140) ;  /* 0xffffffdc00d87947 */ /* 0x000fea000383ffff */
.L_x_67:
[----:B-1----:R1:W2:Y:S02]  /*5e60*/  SYNCS.PHASECHK.TRANS64.TRYWAIT P0, [R4+URZ], R5 ;  /* 0x00000005040075a7 */ /* 0x0022a4000800017f */
[----:B--2---:R-:W-:Y:S05]  /*5e70*/  @!P0 NANOSLEEP.SYNCS 0x989680 ;  /* 0x009896800000895d */ /* 0x004fea0003900000 */
[----:B------:R-:W2:Y:S02]  /*5e80*/  @!P0 SYNCS.PHASECHK.TRANS64 P0, [R4+URZ], R5 ;  /* 0x00000005040085a7 */ /* 0x000ea4000800007f */
[----:B--2---:R-:W-:Y:S05]  /*5e90*/  @!P0 BRA `(.L_x_67) ;  /* 0xfffffffc00f08947 */ /* 0x004fea000383ffff */
[----:B------:R-:W-:Y:S05]  /*5ea0*/  BRA `(.L_x_141) ;  /* 0xffffffdc00e07947 */ /* 0x000fea000383ffff */
.L_x_71:
[----:B-1----:R1:W2:Y:S02]  /*5eb0*/  SYNCS.PHASECHK.TRANS64.TRYWAIT P2, [R7+URZ+0x36068], R6 ;  /* 0x03606806070075a7 */ /* 0x0022a4000804017f */
[----:B--2---:R-:W-:Y:S05]  /*5ec0*/  @!P2 NANOSLEEP.SYNCS 0x989680 ;  /* 0x009896800000a95d */ /* 0x004fea0003900000 */
[----:B------:R-:W2:Y:S02]  /*5ed0*/  @!P2 SYNCS.PHASECHK.TRANS64 P2, [R7+URZ+0x36068], R6 ;  /* 0x036068060700a5a7 */ /* 0x000ea4000804007f */
[----:B--2---:R-:W-:Y:S05]  /*5ee0*/  @!P2 BRA `(.L_x_71) ;  /* 0xfffffffc00f0a947 */ /* 0x004fea000383ffff */
[----:B------:R-:W-:Y:S05]  /*5ef0*/  BRA `(.L_x_142) ;  /* 0xffffffe000587947 */ /* 0x000fea000383ffff */
.L_x_75:
[----:B------:R-:W-:Y:S01]  /*5f00*/  BSSY B0, `(.L_x_143) ;  /* 0x0000006000007945 */ /* 0x000fe20003800000 */
[----:B------:R-:W-:-:S07]  /*5f10*/  IMAD.MOV.U32 R15, RZ, RZ, -0x1 ;  /* 0xffffffffff0f7424 */ /* 0x000fce00078e00ff */
[----:B-----5:R-:W-:Y:S05]  /*5f20*/  WARPSYNC.COLLECTIVE R15, `(.L_x_144) ;  /* 0x000000000f0c7348 */ /* 0x020fea0003c00000 */
[----:B------:R-:W-:Y:S02]  /*5f30*/  ELECT P6, UR62, PT ;  /* 0x00000000003e782f */ /* 0x000fe400038c0000 */
[----:B------:R-:W-:Y:S01]  /*5f40*/  MOV R14, UR62 ;  /* 0x0000003e000e7c02 */ /* 0x000fe20008000f00 */
[----:B-----5:R-:W-:Y:S10]  /*5f50*/  ENDCOLLECTIVE ;  /* 0x000000000000791b */ /* 0x020ff40003800000 */
.L_x_144:
[----:B------:R-:W-:Y:S05]  /*5f60*/  BSYNC B0 ;  /* 0x0000000000007941 */ /* 0x000fea0003800000 */
.L_x_143:
[----:B------:R-:W-:Y:S01]  /*5f70*/  PLOP3.LUT P0, PT, P6, PT, PT, 0x80, 0x0 ;  /* 0x000000000000781c */ /* 0x000fe2000370f070 */
[----:B------:R-:W-:-:S12]  /*5f80*/  BRA `(.L_x_145) ;  /* 0xffffffe000d87947 */ /* 0x000fd8000383ffff */
.L_x_79:
[----:B-1----:R1:W2:Y:S02]  /*5f90*/  SYNCS.PHASECHK.TRANS64.TRYWAIT P0, [R7+URZ], R2 ;  /* 0x00000002070075a7 */ /* 0x0022a4000800017f */
[----:B--2---:R-:W-:Y:S05]  /*5fa0*/  @!P0 NANOSLEEP.SYNCS 0x989680 ;  /* 0x009896800000895d */ /* 0x004fea0003900000 */
[----:B------:R-:W2:Y:S02]  /*5fb0*/  @!P0 SYNCS.PHASECHK.TRANS64 P0, [R7+URZ], R2 ;  /* 0x00000002070085a7 */ /* 0x000ea4000800007f */
[----:B--2---:R-:W-:Y:S05]  /*5fc0*/  @!P0 BRA `(.L_x_79) ;  /* 0xfffffffc00f08947 */ /* 0x004fea000383ffff */
[----:B------:R-:W-:Y:S05]  /*5fd0*/  BRA `(.L_x_146) ;  /* 0xffffffe400207947 */ /* 0x000fea000383ffff */
.L_x_80:
[----:B-1----:R1:W2:Y:S02]  /*5fe0*/  SYNCS.PHASECHK.TRANS64.TRYWAIT P0, [R9+URZ], R4 ;  /* 0x00000004090075a7 */ /* 0x0022a4000800017f */
[----:B--2---:R-:W-:Y:S05]  /*5ff0*/  @!P0 NANOSLEEP.SYNCS 0x989680 ;  /* 0x009896800000895d */ /* 0x004fea0003900000 */
[----:B------:R-:W2:Y:S02]  /*6000*/  @!P0 SYNCS.PHASECHK.TRANS64 P0, [R9+URZ], R4 ;  /* 0x00000004090085a7 */ /* 0x000ea4000800007f */
[----:B--2---:R-:W-:Y:S05]  /*6010*/  @!P0 BRA `(.L_x_80) ;  /* 0xfffffffc00f08947 */ /* 0x004fea000383ffff */
[----:B------:R-:W-:Y:S05]  /*6020*/  BRA `(.L_x_147) ;  /* 0xffffffe400307947 */ /* 0x000fea000383ffff */
.L_x_81:
[----:B-1----:R1:W2:Y:S02]  /*6030*/  SYNCS.PHASECHK.TRANS64.TRYWAIT P0, [R7+URZ], R2 ;  /* 0x00000002070075a7 */ /* 0x0022a4000800017f */
[----:B--2---:R-:W-:Y:S05]  /*6040*/  @!P0 NANOSLEEP.SYNCS 0x989680 ;  /* 0x009896800000895d */ /* 0x004fea0003900000 */
[----:B------:R-:W2:Y:S02]  /*6050*/  @!P0 SYNCS.PHASECHK.TRANS64 P0, [R7+URZ], R2 ;  /* 0x00000002070085a7 */ /* 0x000ea4000800007f */
[----:B--2---:R-:W-:Y:S05]  /*6060*/  @!P0 BRA `(.L_x_81) ;  /* 0xfffffffc00f08947 */ /* 0x004fea000383ffff */
[----:B------:R-:W-:Y:S05]  /*6070*/  BRA `(.L_x_148) ;  /* 0xffffffe400407947 */ /* 0x000fea000383ffff */
.L_x_82:
[----:B-1----:R1:W2:Y:S02]  /*6080*/  SYNCS.PHASECHK.TRANS64.TRYWAIT P0, [R9+URZ], R4 ;  /* 0x00000004090075a7 */ /* 0x0022a4000800017f */
[----:B--2---:R-:W-:Y:S05]  /*6090*/  @!P0 NANOSLEEP.SYNCS 0x989680 ;  /* 0x009896800000895d */ /* 0x004fea0003900000 */
[----:B------:R-:W2:Y:S02]  /*60a0*/  @!P0 SYNCS.PHASECHK.TRANS64 P0, [R9+URZ], R4 ;  /* 0x00000004090085a7 */ /* 0x000ea4000800007f */
[----:B--2---:R-:W-:Y:S05]  /*60b0*/  @!P0 BRA `(.L_x_82) ;  /* 0xfffffffc00f08947 */ /* 0x004fea000383ffff */
[----:B------:R-:W-:Y:S05]  /*60c0*/  BRA `(.L_x_149) ;  /* 0xffffffe400507947 */ /* 0x000fea000383ffff */
.L_x_83:
[----:B-1----:R1:W2:Y:S02]  /*60d0*/  SYNCS.PHASECHK.TRANS64.TRYWAIT P0, [R7+URZ], R2 ;  /* 0x00000002070075a7 */ /* 0x0022a4000800017f */
[----:B--2---:R-:W-:Y:S05]  /*60e0*/  @!P0 NANOSLEEP.SYNCS 0x989680 ;  /* 0x009896800000895d */ /* 0x004fea0003900000 */
[----:B------:R-:W2:Y:S02]  /*60f0*/  @!P0 SYNCS.PHASECHK.TRANS64 P0, [R7+URZ], R2 ;  /* 0x00000002070085a7 */ /* 0x000ea4000800007f */
[----:B--2---:R-:W-:Y:S05]  /*6100*/  @!P0 BRA `(.L_x_83) ;  /* 0xfffffffc00f08947 */ /* 0x004fea000383ffff */
[----:B------:R-:W-:Y:S05]  /*6110*/  BRA `(.L_x_150) ;  /* 0xffffffe400607947 */ /* 0x000fea000383ffff */
.L_x_84:
[----:B-1----:R1:W2:Y:S02]  /*6120*/  SYNCS.PHASECHK.TRANS64.TRYWAIT P0, [R9+URZ], R4 ;  /* 0x00000004090075a7 */ /* 0x0022a4000800017f */
[----:B--2---:R-:W-:Y:S05]  /*6130*/  @!P0 NANOSLEEP.SYNCS 0x989680 ;  /* 0x009896800000895d */ /* 0x004fea0003900000 */
[----:B------:R-:W2:Y:S02]  /*6140*/  @!P0 SYNCS.PHASECHK.TRANS64 P0, [R9+URZ], R4 ;  /* 0x00000004090085a7 */ /* 0x000ea4000800007f */
[----:B--2---:R-:W-:Y:S05]  /*6150*/  @!P0 BRA `(.L_x_84) ;  /* 0xfffffffc00f08947 */ /* 0x004fea000383ffff */
[----:B------:R-:W-:Y:S05]  /*6160*/  BRA `(.L_x_151) ;  /* 0xffffffe400707947 */ /* 0x000fea000383ffff */
.L_x_85:
[----:B-1----:R1:W2:Y:S02]  /*6170*/  SYNCS.PHASECHK.TRANS64.TRYWAIT P0, [R7+URZ], R2 ;  /* 0x00000002070075a7 */ /* 0x0022a4000800017f */
[----:B--2---:R-:W-:Y:S05]  /*6180*/  @!P0 NANOSLEEP.SYNCS 0x989680 ;  /* 0x009896800000895d */ /* 0x004fea0003900000 */
[----:B------:R-:W2:Y:S02]  /*6190*/  @!P0 SYNCS.PHASECHK.TRANS64 P0, [R7+URZ], R2 ;  /* 0x00000002070085a7 */ /* 0x000ea4000800007f */
[----:B--2---:R-:W-:Y:S05]  /*61a0*/  @!P0 BRA `(.L_x_85) ;  /* 0xfffffffc00f08947 */ /* 0x004fea000383ffff */
[----:B------:R-:W-:Y:S05]  /*61b0*/  BRA `(.L_x_152) ;  /* 0xffffffe400807947 */ /* 0x000fea000383ffff */
.L_x_86:
[----:B-1----:R1:W2:Y:S02]  /*61c0*/  SYNCS.PHASECHK.TRANS64.TRYWAIT P0, [R9+URZ], R4 ;  /* 0x00000004090075a7 */ /* 0x0022a4000800017f */
[----:B--2---:R-:W-:Y:S05]  /*61d0*/  @!P0 NANOSLEEP.SYNCS 0x989680 ;  /* 0x009896800000895d */ /* 0x004fea0003900000 */
[----:B------:R-:W2:Y:S02]  /*61e0*/  @!P0 SYNCS.PHASECHK.TRANS64 P0, [R9+URZ], R4 ;  /* 0x00000004090085a7 */ /* 0x000ea4000800007f */
[----:B--2---:R-:W-:Y:S05]  /*61f0*/  @!P0 BRA `(.L_x_86) ;  /* 0xfffffffc00f08947 */ /* 0x004fea000383ffff */
[----:B------:R-:W-:Y:S05]  /*6200*/  BRA `(.L_x_153) ;  /* 0xffffffe400907947 */ /* 0x000fea000383ffff */
.L_x_87:
[----:B-1----:R1:W2:Y:S02]  /*6210*/  SYNCS.PHASECHK.TRANS64.TRYWAIT P0, [R7+URZ], R2 ;  /* 0x00000002070075a7 */ /* 0x0022a4000800017f */
[----:B--2---:R-:W-:Y:S05]  /*6220*/  @!P0 NANOSLEEP.SYNCS 0x989680 ;  /* 0x009896800000895d */ /* 0x004fea0003900000 */
[----:B------:R-:W2:Y:S02]  /*6230*/  @!P0 SYNCS.PHASECHK.TRANS64 P0, [R7+URZ], R2 ;  /* 0x00000002070085a7 */ /* 0x000ea4000800007f */
[----:B--2---:R-:W-:Y:S05]  /*6240*/  @!P0 BRA `(.L_x_87) ;  /* 0xfffffffc00f08947 */ /* 0x004fea000383ffff */
[----:B------:R-:W-:Y:S05]  /*6250*/  BRA `(.L_x_154) ;  /* 0xffffffe400a07947 */ /* 0x000fea000383ffff */
.L_x_88:
[----:B-1----:R1:W2:Y:S02]  /*6260*/  SYNCS.PHASECHK.TRANS64.TRYWAIT P0, [R9+URZ], R4 ;  /* 0x00000004090075a7 */ /* 0x0022a4000800017f */
[----:B--2---:R-:W-:Y:S05]  /*6270*/  @!P0 NANOSLEEP.SYNCS 0x989680 ;  /* 0x009896800000895d */ /* 0x004fea0003900000 */
[----:B------:R-:W2:Y:S02]  /*6280*/  @!P0 SYNCS.PHASECHK.TRANS64 P0, [R9+URZ], R4 ;  /* 0x00000004090085a7 */ /* 0x000ea4000800007f */
[----:B--2---:R-:W-:Y:S05]  /*6290*/  @!P0 BRA `(.L_x_88) ;  /* 0xfffffffc00f08947 */ /* 0x004fea000383ffff */
[----:B------:R-:W-:Y:S05]  /*62a0*/  BRA `(.L_x_155) ;  /* 0xffffffe400b07947 */ /* 0x000fea000383ffff */
.L_x_89:
[----:B-1----:R1:W2:Y:S02]  /*62b0*/  SYNCS.PHASECHK.TRANS64.TRYWAIT P0, [R7+URZ], R2 ;  /* 0x00000002070075a7 */ /* 0x0022a4000800017f */
[----:B--2---:R-:W-:Y:S05]  /*62c0*/  @!P0 NANOSLEEP.SYNCS 0x989680 ;  /* 0x009896800000895d */ /* 0x004fea0003900000 */
[----:B------:R-:W2:Y:S02]  /*62d0*/  @!P0 SYNCS.PHASECHK.TRANS64 P0, [R7+URZ], R2 ;  /* 0x00000002070085a7 */ /* 0x000ea4000800007f */
[----:B--2---:R-:W-:Y:S05]  /*62e0*/  @!P0 BRA `(.L_x_89) ;  /* 0xfffffffc00f08947 */ /* 0x004fea000383ffff */
[----:B------:R-:W-:Y:S05]  /*62f0*/  BRA `(.L_x_156) ;  /* 0xffffffe400c07947 */ /* 0x000fea000383ffff */
.L_x_90:
[----:B-1----:R1:W2:Y:S02]  /*6300*/  SYNCS.PHASECHK.TRANS64.TRYWAIT P0, [R9+URZ], R4 ;  /* 0x00000004090075a7 */ /* 0x0022a4000800017f */
[----:B--2---:R-:W-:Y:S05]  /*6310*/  @!P0 NANOSLEEP.SYNCS 0x989680 ;  /* 0x009896800000895d */ /* 0x004fea0003900000 */
[----:B------:R-:W2:Y:S02]  /*6320*/  @!P0 SYNCS.PHASECHK.TRANS64 P0, [R9+URZ], R4 ;  /* 0x00000004090085a7 */ /* 0x000ea4000800007f */
[----:B--2---:R-:W-:Y:S05]  /*6330*/  @!P0 BRA `(.L_x_90) ;  /* 0xfffffffc00f08947 */ /* 0x004fea000383ffff */
[----:B------:R-:W-:Y:S05]  /*6340*/  BRA `(.L_x_157) ;  /* 0xffffffe400d07947 */ /* 0x000fea000383ffff */
.L_x_91:
[----:B--2---:R2:W3:Y:S02]  /*6350*/  SYNCS.PHASECHK.TRANS64.TRYWAIT P0, [R5+URZ], R0 ;  /* 0x00000000050075a7 */ /* 0x0044e4000800017f */
[----:B---3--:R-:W-:Y:S05]  /*6360*/  @!P0 NANOSLEEP.SYNCS 0x989680 ;  /* 0x009896800000895d */ /* 0x008fea0003900000 */
[----:B------:R-:W3:Y:S02]  /*6370*/  @!P0 SYNCS.PHASECHK.TRANS64 P0, [R5+URZ], R0 ;  /* 0x00000000050085a7 */ /* 0x000ee4000800007f */
[----:B---3--:R-:W-:Y:S05]  /*6380*/  @!P0 BRA `(.L_x_91) ;  /* 0xfffffffc00f08947 */ /* 0x008fea000383ffff */
[----:B------:R-:W-:Y:S05]  /*6390*/  BRA `(.L_x_77) ;  /* 0xffffffe400c47947 */ /* 0x000fea000383ffff */
.L_x_95:
[----:B------:R-:W-:Y:S01]  /*63a0*/  BSSY B0, `(.L_x_158) ;  /* 0x0000005000007945 */ /* 0x000fe20003800000 */
[----:B------:R-:W-:-:S07]  /*63b0*/  IMAD.MOV.U32 R15, RZ, RZ, -0x1 ;  /* 0xffffffffff0f7424 */ /* 0x000fce00078e00ff */
[----:B--2--5:R-:W-:Y:S05]  /*63c0*/  WARPSYNC.COLLECTIVE R15, `(.L_x_159) ;  /* 0x000000000f087348 */ /* 0x024fea0003c00000 */
[----:B------:R-:W-:Y:S01]  /*63d0*/  NOP ;  /* 0x0000000000007918 */ /* 0x000fe20000000000 */
[----:B--2--5:R-:W-:Y:S01]  /*63e0*/  ENDCOLLECTIVE ;  /* 0x000000000000791b */ /* 0x024fe20003800000 */
.L_x_159:
[----:B------:R-:W-:Y:S05]  /*63f0*/  BSYNC B0 ;  /* 0x0000000000007941 */ /* 0x000fea0003800000 */
.L_x_158:
[----:B------:R-:W-:Y:S05]  /*6400*/  BRA `(.L_x_160) ;  /* 0xffffffe800107947 */ /* 0x000fea000383ffff */
.L_x_100:
[----:B------:R-:W-:Y:S01]  /*6410*/  BSSY B0, `(.L_x_161) ;  /* 0x0000006000007945 */ /* 0x000fe20003800000 */
[----:B------:R-:W-:-:S07]  /*6420*/  IMAD.MOV.U32 R15, RZ, RZ, -0x1 ;  /* 0xffffffffff0f7424 */ /* 0x000fce00078e00ff */
[----:B-12---:R-:W-:Y:S05]  /*6430*/  WARPSYNC.COLLECTIVE R15, `(.L_x_162) ;  /* 0x000000000f0c7348 */ /* 0x006fea0003c00000 */
[----:B------:R-:W-:Y:S02]  /*6440*/  ELECT P6, UR62, PT ;  /* 0x00000000003e782f */ /* 0x000fe400038c0000 */
[----:B------:R-:W-:Y:S01]  /*6450*/  MOV R14, UR62 ;  /* 0x0000003e000e7c02 */ /* 0x000fe20008000f00 */
[----:B-12---:R-:W-:Y:S10]  /*6460*/  ENDCOLLECTIVE ;  /* 0x000000000000791b */ /* 0x006ff40003800000 */
.L_x_162:
[----:B------:R-:W-:Y:S05]  /*6470*/  BSYNC B0 ;  /* 0x0000000000007941 */ /* 0x000fea0003800000 */
.L_x_161:
[----:B------:R-:W-:Y:S01]  /*6480*/  PLOP3.LUT P0, PT, P6, PT, PT, 0x80, 0x0 ;  /* 0x000000000000781c */ /* 0x000fe2000370f070 */
[----:B------:R-:W-:-:S12]  /*6490*/  BRA `(.L_x_163) ;  /* 0xffffffe800587947 */ /* 0x000fd8000383ffff */
.L_x_103:
[----:B-1----:R1:W2:Y:S02]  /*64a0*/  SYNCS.PHASECHK.TRANS64.TRYWAIT P1, [R5+URZ+0x360d8], R0 ;  /* 0x0360d800050075a7 */ /* 0x0022a4000802017f */
[----:B--2---:R-:W-:Y:S05]  /*64b0*/  @!P1 NANOSLEEP.SYNCS 0x989680 ;  /* 0x009896800000995d */ /* 0x004fea0003900000 */
[----:B------:R-:W2:Y:S02]  /*64c0*/  @!P1 SYNCS.PHASECHK.TRANS64 P1, [R5+URZ+0x360d8], R0 ;  /* 0x0360d800050095a7 */ /* 0x000ea4000802007f */
[----:B--2---:R-:W-:Y:S05]  /*64d0*/  @!P1 BRA `(.L_x_103) ;  /* 0xfffffffc00f09947 */ /* 0x004fea000383ffff */
[----:B------:R-:W-:Y:S05]  /*64e0*/  BRA `(.L_x_164) ;  /* 0xffffffe800747947 */ /* 0x000fea000383ffff */
.L_x_108:
[----:B------:R-:W-:Y:S01]  /*64f0*/  BSSY B0, `(.L_x_165) ;  /* 0x0000006000007945 */ /* 0x000fe20003800000 */
[----:B------:R-:W-:-:S07]  /*6500*/  IMAD.MOV.U32 R15, RZ, RZ, -0x1 ;  /* 0xffffffffff0f7424 */ /* 0x000fce00078e00ff */
[----:B-1----:R-:W-:Y:S05]  /*6510*/  WARPSYNC.COLLECTIVE R15, `(.L_x_166) ;  /* 0x000000000f0c7348 */ /* 0x002fea0003c00000 */
[----:B------:R-:W-:Y:S02]  /*6520*/  ELECT P6, UR62, PT ;  /* 0x00000000003e782f */ /* 0x000fe400038c0000 */
[----:B------:R-:W-:Y:S01]  /*6530*/  MOV R14, UR62 ;  /* 0x0000003e000e7c02 */ /* 0x000fe20008000f00 */
[----:B-1----:R-:W-:Y:S10]  /*6540*/  ENDCOLLECTIVE ;  /* 0x000000000000791b */ /* 0x002ff40003800000 */
.L_x_166:
[----:B------:R-:W-:Y:S05]  /*6550*/  BSYNC B0 ;  /* 0x0000000000007941 */ /* 0x000fea0003800000 */
.L_x_165:
[----:B------:R-:W-:Y:S01]  /*6560*/  PLOP3.LUT P0, PT, P6, PT, PT, 0x80, 0x0 ;  /* 0x000000000000781c */ /* 0x000fe2000370f070 */
[----:B------:R-:W-:-:S12]  /*6570*/  BRA `(.L_x_167) ;  /* 0xffffffe800b87947 */ /* 0x000fd8000383ffff */
.L_x_115:
[----:B-1----:R-:W-:-:S04]  /*6580*/  IMAD.U32 R5, RZ, RZ, UR7 ;  /* 0x00000007ff057e24 */ /* 0x002fc8000f8e00ff */
[----:B------:R1:W2:Y:S03]  /*6590*/  SYNCS.PHASECHK.TRANS64.TRYWAIT P1, [R5+URZ+0x360e0], R2 ;  /* 0x0360e002050075a7 */ /* 0x0002a6000802017f */
[----:B--2---:R-:W-:Y:S05]  /*65a0*/  @!P1 NANOSLEEP.SYNCS 0x989680 ;  /* 0x009896800000995d */ /* 0x004fea0003900000 */
[----:B------:R-:W2:Y:S02]  /*65b0*/  @!P1 SYNCS.PHASECHK.TRANS64 P1, [R5+URZ+0x360e0], R2 ;  /* 0x0360e002050095a7 */ /* 0x000ea4000802007f */
[----:B--2---:R-:W-:Y:S05]  /*65c0*/  @!P1 BRA `(.L_x_115) ;  /* 0xfffffffc00ec9947 */ /* 0x004fea000383ffff */
[----:B------:R-:W-:Y:S05]  /*65d0*/  BRA `(.L_x_114) ;  /* 0xffffffec00bc7947 */ /* 0x000fea000383ffff */
.L_x_118:
[----:B-1----:R1:W3:Y:S02]  /*65e0*/  SYNCS.PHASECHK.TRANS64.TRYWAIT P0, [R3+URZ+0x360e0], R2 ;  /* 0x0360e002030075a7 */ /* 0x0022e4000800017f */
[----:B---3--:R-:W-:Y:S05]  /*65f0*/  @!P0 NANOSLEEP.SYNCS 0x989680 ;  /* 0x009896800000895d */ /* 0x008fea0003900000 */
[----:B------:R-:W3:Y:S02]  /*6600*/  @!P0 SYNCS.PHASECHK.TRANS64 P0, [R3+URZ+0x360e0], R2 ;  /* 0x0360e002030085a7 */ /* 0x000ee4000800007f */
[----:B---3--:R-:W-:Y:S05]  /*6610*/  @!P0 BRA `(.L_x_118) ;  /* 0xfffffffc00f08947 */ /* 0x008fea000383ffff */
[----:B------:R-:W-:Y:S05]  /*6620*/  BRA `(.L_x_168) ;  /* 0xfffffff000447947 */ /* 0x000fea000383ffff */
.L_x_119:
[----:B---3--:R3:W4:Y:S02]  /*6630*/  SYNCS.PHASECHK.TRANS64.TRYWAIT P0, [R3+URZ+0x360e8], R2 ;  /* 0x0360e802030075a7 */ /* 0x008724000800017f */
[----:B----4-:R-:W-:Y:S05]  /*6640*/  @!P0 NANOSLEEP.SYNCS 0x989680 ;  /* 0x009896800000895d */ /* 0x010fea0003900000 */
[----:B------:R-:W4:Y:S02]  /*6650*/  @!P0 SYNCS.PHASECHK.TRANS64 P0, [R3+URZ+0x360e8], R2 ;  /* 0x0360e802030085a7 */ /* 0x000f24000800007f */
[----:B----4-:R-:W-:Y:S05]  /*6660*/  @!P0 BRA `(.L_x_119) ;  /* 0xfffffffc00f08947 */ /* 0x010fea000383ffff */
[----:B------:R-:W-:Y:S05]  /*6670*/  BRA `(.L_x_169) ;  /* 0xfffffff000387947 */ /* 0x000fea000383ffff */
.L_x_120:
[----:B----4-:R4:W1:Y:S02]  /*6680*/  SYNCS.PHASECHK.TRANS64.TRYWAIT P0, [R3+URZ+0x360f0], R2 ;  /* 0x0360f002030075a7 */ /* 0x010864000800017f */
[----:B-1----:R-:W-:Y:S05]  /*6690*/  @!P0 NANOSLEEP.SYNCS 0x989680 ;  /* 0x009896800000895d */ /* 0x002fea0003900000 */
[----:B------:R-:W1:Y:S02]  /*66a0*/  @!P0 SYNCS.PHASECHK.TRANS64 P0, [R3+URZ+0x360f0], R2 ;  /* 0x0360f002030085a7 */ /* 0x000e64000800007f */
[----:B-1----:R-:W-:Y:S05]  /*66b0*/  @!P0 BRA `(.L_x_120) ;  /* 0xfffffffc00f08947 */ /* 0x002fea000383ffff */
[----:B------:R-:W-:Y:S05]  /*66c0*/  BRA `(.L_x_170) ;  /* 0xfffffff0002c7947 */ /* 0x000fea000383ffff */
.L_x_121:
[----:B------:R1:W1:Y:S02]  /*66d0*/  SYNCS.PHASECHK.TRANS64.TRYWAIT P0, [R3+URZ+0x360f8], R2 ;  /* 0x0360f802030075a7 */ /* 0x000264000800017f */
[----:B-1----:R-:W-:Y:S05]  /*66e0*/  @!P0 NANOSLEEP.SYNCS 0x989680 ;  /* 0x009896800000895d */ /* 0x002fea0003900000 */
[----:B------:R-:W1:Y:S02]  /*66f0*/  @!P0 SYNCS.PHASECHK.TRANS64 P0, [R3+URZ+0x360f8], R2 ;  /* 0x0360f802030085a7 */ /* 0x000e64000800007f */
[----:B-1----:R-:W-:Y:S05]  /*6700*/  @!P0 BRA `(.L_x_121) ;  /* 0xfffffffc00f08947 */ /* 0x002fea000383ffff */
[----:B------:R-:W-:Y:S05]  /*6710*/  BRA `(.L_x_171) ;  /* 0xfffffff000287947 */ /* 0x000fea000383ffff */
.L_x_123:
[----:B-1----:R1:W3:Y:S02]  /*6720*/  SYNCS.PHASECHK.TRANS64.TRYWAIT P0, [R0+URZ], R3 ;  /* 0x00000003000075a7 */ /* 0x0022e4000800017f */
[----:B---3--:R-:W-:Y:S05]  /*6730*/  @!P0 NANOSLEEP.SYNCS 0x989680 ;  /* 0x009896800000895d */ /* 0x008fea0003900000 */
[----:B------:R-:W3:Y:S02]  /*6740*/  @!P0 SYNCS.PHASECHK.TRANS64 P0, [R0+URZ], R3 ;  /* 0x00000003000085a7 */ /* 0x000ee4000800007f */
[----:B---3--:R-:W-:Y:S05]  /*6750*/  @!P0 BRA `(.L_x_123) ;  /* 0xfffffffc00f08947 */ /* 0x008fea000383ffff */
[----:B------:R-:W-:Y:S05]  /*6760*/  BRA `(.L_x_172) ;  /* 0xfffffff000487947 */ /* 0x000fea000383ffff */
.L_x_173:
[----:B------:R-:W-:-:S00]  /*6770*/  BRA `(.L_x_173) ;  /* 0xfffffffc00fc7947 */ /* 0x000fc0000383ffff */
[----:B------:R-:W-:-:S00]  /*6780*/  NOP ;  /* 0x0000000000007918 */ /* 0x000fc00000000000 */
[----:B------:R-:W-:-:S00]  /*6790*/  NOP ;  /* 0x0000000000007918 */ /* 0x000fc00000000000 */
[----:B------:R-:W-:-:S00]  /*67a0*/  NOP ;  /* 0x0000000000007918 */ /* 0x000fc00000000000 */
[----:B------:R-:W-:-:S00]  /*67b0*/  NOP ;  /* 0x0000000000007918 */ /* 0x000fc00000000000 */
[----:B------:R-:W-:-:S00]  /*67c0*/  NOP ;  /* 0x0000000000007918 */ /* 0x000fc00000000000 */
[----:B------:R-:W-:-:S00]  /*67d0*/  NOP ;  /* 0x0000000000007918 */ /* 0x000fc00000000000 */
[----:B------:R-:W-:-:S00]  /*67e0*/  NOP ;  /* 0x0000000000007918 */ /* 0x000fc00000000000 */
[----:B------:R-:W-:-:S00]  /*67f0*/  NOP ;  /* 0x0000000000007918 */ /* 0x000fc00000000000 */
.L_x_179:


//--------------------- .nv.global.init           --------------------------
	.section	.nv.global.init,"aw",@progbits
.nv.global.init:
	.type		$str$36,@object
	.size		$str$36,($str$37 - $str$36)
$str$36:
        /*0000*/ 	.byte	0x28, 0x61, 0x64, 0x64, 0x72, 0x65, 0x73, 0x73, 0x20, 0x26, 0x20, 0x6d, 0x61, 0x73, 0x6b, 0x29
        /*0010*/ 	.byte	0x20, 0x3d, 0x3d, 0x20, 0x30, 0x00
	.type		$str$37,@object
	.size		$str$37,(__unnamed_1 - $str$37)
$str$37:
        /*0016*/ 	.byte	0x2f, 0x74, 0x6d, 0x70, 0x2f, 0x63, 0x75, 0x74, 0x6c, 0x61, 0x73, 0x73, 0x5f, 0x73, 0x77, 0x65
        /*0026*/ 	.byte	0x65, 0x70, 0x5f, 0x73, 0x72, 0x63, 0x2f, 0x69, 0x6e, 0x63, 0x6c, 0x75, 0x64, 0x65, 0x2f, 0x63
        /*0036*/ 	.byte	0x75, 0x74, 0x65, 0x2f, 0x70, 0x6f, 0x69, 0x6e, 0x74, 0x65, 0x72, 0x5f, 0x66, 0x6c, 0x61, 0x67
        /*0046*/ 	.byte	0x67, 0x65, 0x64, 0x2e, 0x68, 0x70, 0x70, 0x00
	.type		__unnamed_1,@object
	.size		__unnamed_1,(.L_0 - __unnamed_1)
__unnamed_1:
        /*004e*/ 	.byte	0x61, 0x75, 0x74, 0x6f, 0x20, 0x63, 0x75, 0x74, 0x65, 0x3a, 0x3a, 0x61, 0x73, 0x5f, 0x70, 0x6f
        /* <DEDUP_REMOVED lines=27> */
        /*020e*/ 	.byte	0x43, 0x3c, 0x30, 0x3e, 0x3e, 0x3e, 0x3e, 0x3e, 0x5d, 0x00
.L_0:


//--------------------- .nv.shared._ZN7cutlass13device_kernelINS_4gemm6kernel13GemmUniversalIN4cute5tupleIJiiiiEEENS1_10collective13CollectiveMmaINS1_46MainloopSm90TmaGmmaWarpSpecializedWithPrefetchILi13ENS5_IJNS4_1CILi1EEESB_SB_EEENS1_59KernelTmaWarpSpecializedFP8FastAccumWithPrefetchAndSplitDMAEEENS5_IJNSA_ILi64EEESF_NSA_ILi128EEEEEENS_12float_e4m3_tENS5_IJlSB_lEEENS_12float_e5m2_tESJ_NS4_8TiledMMAINS4_8MMA_AtomIJNS4_4SM904GMMA30MMA_64x64x32_F32E4M3E5M2_SS_TNILNSO_7ScaleInE1ELSQ_1EEEEEENS4_6LayoutISC_NS5_IJNSA_ILi0EEESU_SU_EEEEENS5_IJNS4_10UnderscoreESX_SX_EEEEENS4_13SM90_TMA_LOADENS4_14ComposedLayoutINS4_7SwizzleILi3ELi4ELi3EEENS4_18smem_ptr_flag_bitsILi8EEENST_INS5_IJNSA_ILi8EEESG_EEENS5_IJSG_SB_EEEEEEEvNS4_8identityES10_S1A_vS1B_EENS_8epilogue10collective18CollectiveEpilogueINS1D_22Sm90TmaWarpSpecializedILi1ELi1ELi32ELb0ELb0EEEJSH_NS5_IJSF_SF_EEESI_NS5_IJSB_llEEESI_S1J_NS1D_6fusion15FusionCallbacksIS1H_NS1K_17LinearCombinationISI_fSI_fLNS_15FloatRoundStyleE2EEESH_S1I_JEEES10_NS11_INS12_ILi2ELi4ELi3EEES15_NST_INS5_IJSF_S16_EEENS5_IJSB_SF_EEEEEEENS4_39AutoVectorizingCopyWithAssumedAlignmentILi128EEENS4_14SM90_TMA_STOREES1U_S1W_NS4_9Copy_AtomIJNS4_17SM90_U32x4_STSM_NENS_6half_tEEEEvEEEvvEEEEvNT_6ParamsE --------------------------
	.section	.nv.shared._ZN7cutlass13device_kernelINS_4gemm6kernel13GemmUniversalIN4cute5tupleIJiiiiEEENS1_10collective13CollectiveMmaINS1_46MainloopSm90TmaGmmaWarpSpecializedWithPrefetchILi13ENS5_IJNS4_1CILi1EEESB_SB_EEENS1_59KernelTmaWarpSpecializedFP8FastAccumWithPrefetchAndSplitDMAEEENS5_IJNSA_ILi64EEESF_NSA_ILi128EEEEEENS_12float_e4m3_tENS5_IJlSB_lEEENS_12float_e5m2_tESJ_NS4_8TiledMMAINS4_8MMA_AtomIJNS4_4SM904GMMA30MMA_64x64x32_F32E4M3E5M2_SS_TNILNSO_7ScaleInE1ELSQ_1EEEEEENS4_6LayoutISC_NS5_IJNSA_ILi0EEESU_SU_EEEEENS5_IJNS4_10UnderscoreESX_SX_EEEEENS4_13SM90_TMA_LOADENS4_14ComposedLayoutINS4_7SwizzleILi3ELi4ELi3EEENS4_18smem_ptr_flag_bitsILi8EEENST_INS5_IJNSA_ILi8EEESG_EEENS5_IJSG_SB_EEEEEEEvNS4_8identityES10_S1A_vS1B_EENS_8epilogue10collective18CollectiveEpilogueINS1D_22Sm90TmaWarpSpecializedILi1ELi1ELi32ELb0ELb0EEEJSH_NS5_IJSF_SF_EEESI_NS5_IJSB_llEEESI_S1J_NS1D_6fusion15FusionCallbacksIS1H_NS1K_17LinearCombinationISI_fSI_fLNS_15FloatRoundStyleE2EEESH_S1I_JEEES10_NS11_INS12_ILi2ELi4ELi3EEES15_NST_INS5_IJSF_S16_EEENS5_IJSB_SF_EEEEEEENS4_39AutoVectorizingCopyWithAssumedAlignmentILi128EEENS4_14SM90_TMA_STOREES1U_S1W_NS4_9Copy_AtomIJNS4_17SM90_U32x4_STSM_NENS_6half_tEEEEvEEEvvEEEEvNT_6ParamsE,"aw",@nobits
	.sectionflags	@""
	.align	16
	.zero		1024


//--------------------- .nv.shared.reserved.0     --------------------------
	.section	.nv.shared.reserved.0,"aw",@nobits
	.weak		__nv_reservedSMEM_offset_0_alias
	.size		__nv_reservedSMEM_offset_0_alias, 0, 0
	.other		__nv_reservedSMEM_offset_0_alias,@"STO_CUDA_RESERVED_SHARED STV_DEFAULT"
__nv_reservedSMEM_offset_0_alias:
	.zero		0


//--------------------- .nv.global                --------------------------
	.section	.nv.global,"aw",@nobits
.nv.global:
	.type		_ZN34_INTERNAL_33a68b91_4_k_cu_stride_A4cute1_E,@object
	.size		_ZN34_INTERNAL_33a68b91_4_k_cu_stride_A4cute1_E,(_ZN34_INTERNAL_33a68b91_4_k_cu_stride_A4cuda3std3__45__cpo6cbeginE - _ZN34_INTERNAL_33a68b91_4_k_cu_stride_A4cute1_E)
_ZN34_INTERNAL_33a68b91_4_k_cu_stride_A4cute1_E:
	.zero		1
	.type		_ZN34_INTERNAL_33a68b91_4_k_cu_stride_A4cuda3std3__45__cpo6cbeginE,@object
	.size		_ZN34_INTERNAL_33a68b91_4_k_cu_stride_A4cuda3std3__45__cpo6cbeginE,(_ZN34_INTERNAL_33a68b91_4_k_cu_stride_A4cuda3std3__48in_placeE - _ZN34_INTERNAL_33a68b91_4_k_cu_stride_A4cuda3std3__45__cpo6cbeginE)
_ZN34_INTERNAL_33a68b91_4_k_cu_stride_A4cuda3std3__45__cpo6cbeginE:
	.zero		1
	.type		_ZN34_INTERNAL_33a68b91_4_k_cu_stride_A4cuda3std3__48in_placeE,@object
	.size		_ZN34_INTERNAL_33a68b91_4_k_cu_stride_A4cuda3std3__48in_placeE,(_ZN34_INTERNAL_33a68b91_4_k_cu_stride_A4cuda3std6ranges3__45__cpo9iter_moveE - _ZN34_INTERNAL_33a68b91_4_k_cu_stride_A4cuda3std3__48in_placeE)
_ZN34_INTERNAL_33a68b91_4_k_cu_stride_A4cuda3std3__48in_placeE:
	.zero		1
	.type		_ZN34_INTERNAL_33a68b91_4_k_cu_stride_A4cuda3std6ranges3__45__cpo9iter_moveE,@object
	.size		_ZN34_INTERNAL_33a68b91_4_k_cu_stride_A4cuda3std6ranges3__45__cpo9iter_moveE,(_ZN34_INTERNAL_33a68b91_4_k_cu_stride_A4cuda3std3__45__cpo5beginE - _ZN34_INTERNAL_33a68b91_4_k_cu_stride_A4cuda3std6ranges3__45__cpo9iter_moveE)
_ZN34_INTERNAL_33a68b91_4_k_cu_stride_A4cuda3std6ranges3__45__cpo9iter_moveE:
	.zero		1
	.type		_ZN34_INTERNAL_33a68b91_4_k_cu_stride_A4cuda3std3__45__cpo5beginE,@object
	.size		_ZN34_INTERNAL_33a68b91_4_k_cu_stride_A4cuda3std3__45__cpo5beginE,(_ZN34_INTERNAL_33a68b91_4_k_cu_stride_A4cuda3std3__436_GLOBAL__N__33a68b91_4_k_cu_stride_A6ignoreE - _ZN34_INTERNAL_33a68b91_4_k_cu_stride_A4cuda3std3__45__cpo5beginE)
_ZN34_INTERNAL_33a68b91_4_k_cu_stride_A4cuda3std3__45__cpo5beginE:
	.zero		1
	.type		_ZN34_INTERNAL_33a68b91_4_k_cu_stride_A4cuda3std3__436_GLOBAL__N__33a68b91_4_k_cu_stride_A6ignoreE,@object
	.size		_ZN34_INTERNAL_33a68b91_4_k_cu_stride_A4cuda3std3__436_GLOBAL__N__33a68b91_4_k_cu_stride_A6ignoreE,(_ZN34_INTERNAL_33a68b91_4_k_cu_stride_A4cute7productE - _ZN34_INTERNAL_33a68b91_4_k_cu_stride_A4cuda3std3__436_GLOBAL__N__33a68b91_4_k_cu_stride_A6ignoreE)
_ZN34_INTERNAL_33a68b91_4_k_cu_stride_A4cuda3std3__436_GLOBAL__N__33a68b91_4_k_cu_stride_A6ignoreE:
	.zero		1
	.type		_ZN34_INTERNAL_33a68b91_4_k_cu_stride_A4cute7productE,@object
	.size		_ZN34_INTERNAL_33a68b91_4_k_cu_stride_A4cute7productE,(_ZN34_INTERNAL_33a68b91_4_k_cu_stride_A4cuda3std3__45__cpo3endE - _ZN34_INTERNAL_33a68b91_4_k_cu_stride_A4cute7productE)
_ZN34_INTERNAL_33a68b91_4_k_cu_stride_A4cute7productE:
	.zero		1
	.type		_ZN34_INTERNAL_33a68b91_4_k_cu_stride_A4cuda3std3__45__cpo3endE,@object
	.size		_ZN34_INTERNAL_33a68b91_4_k_cu_stride_A4cuda3std3__45__cpo3endE,(_ZN34_INTERNAL_33a68b91_4_k_cu_stride_A4cuda3std3__419piecewise_constructE - _ZN34_INTERNAL_33a68b91_4_k_cu_stride_A4cuda3std3__45__cpo3endE)
_ZN34_INTERNAL_33a68b91_4_k_cu_stride_A4cuda3std3__45__cpo3endE:
	.zero		1
	.type		_ZN34_INTERNAL_33a68b91_4_k_cu_stride_A4cuda3std3__419piecewise_constructE,@object
	.size		_ZN34_INTERNAL_33a68b91_4_k_cu_stride_A4cuda3std3__419piecewise_constructE,(_ZN34_INTERNAL_33a68b91_4_k_cu_stride_A4cuda3std3__45__cpo4cendE - _ZN34_INTERNAL_33a68b91_4_k_cu_stride_A4cuda3std3__419piecewise_constructE)
_ZN34_INTERNAL_33a68b91_4_k_cu_stride_A4cuda3std3__419piecewise_constructE:
	.zero		1
	.type		_ZN34_INTERNAL_33a68b91_4_k_cu_stride_A4cuda3std3__45__cpo4cendE,@object
	.size		_ZN34_INTERNAL_33a68b91_4_k_cu_stride_A4cuda3std3__45__cpo4cendE,(_ZN34_INTERNAL_33a68b91_4_k_cu_stride_A4cuda3std6ranges3__45__cpo4swapE - _ZN34_INTERNAL_33a68b91_4_k_cu_stride_A4cuda3std3__45__cpo4cendE)
_ZN34_INTERNAL_33a68b91_4_k_cu_stride_A4cuda3std3__45__cpo4cendE:
	.zero		1
	.type		_ZN34_INTERNAL_33a68b91_4_k_cu_stride_A4cuda3std6ranges3__45__cpo4swapE,@object
	.size		_ZN34_INTERNAL_33a68b91_4_k_cu_stride_A4cuda3std6ranges3__45__cpo4swapE,(.L_8 - _ZN34_INTERNAL_33a68b91_4_k_cu_stride_A4cuda3std6ranges3__45__cpo4swapE)
_ZN34_INTERNAL_33a68b91_4_k_cu_stride_A4cuda3std6ranges3__45__cpo4swapE:
	.zero		1
.L_8:


//--------------------- .nv.constant0._ZN7cutlass13device_kernelINS_4gemm6kernel13GemmUniversalIN4cute5tupleIJiiiiEEENS1_10collective13CollectiveMmaINS1_46MainloopSm90TmaGmmaWarpSpecializedWithPrefetchILi13ENS5_IJNS4_1CILi1EEESB_SB_EEENS1_59KernelTmaWarpSpecializedFP8FastAccumWithPrefetchAndSplitDMAEEENS5_IJNSA_ILi64EEESF_NSA_ILi128EEEEEENS_12float_e4m3_tENS5_IJlSB_lEEENS_12float_e5m2_tESJ_NS4_8TiledMMAINS4_8MMA_AtomIJNS4_4SM904GMMA30MMA_64x64x32_F32E4M3E5M2_SS_TNILNSO_7ScaleInE1ELSQ_1EEEEEENS4_6LayoutISC_NS5_IJNSA_ILi0EEESU_SU_EEEEENS5_IJNS4_10UnderscoreESX_SX_EEEEENS4_13SM90_TMA_LOADENS4_14ComposedLayoutINS4_7SwizzleILi3ELi4ELi3EEENS4_18smem_ptr_flag_bitsILi8EEENST_INS5_IJNSA_ILi8EEESG_EEENS5_IJSG_SB_EEEEEEEvNS4_8identityES10_S1A_vS1B_EENS_8epilogue10collective18CollectiveEpilogueINS1D_22Sm90TmaWarpSpecializedILi1ELi1ELi32ELb0ELb0EEEJSH_NS5_IJSF_SF_EEESI_NS5_IJSB_llEEESI_S1J_NS1D_6fusion15FusionCallbacksIS1H_NS1K_17LinearCombinationISI_fSI_fLNS_15FloatRoundStyleE2EEESH_S1I_JEEES10_NS11_INS12_ILi2ELi4ELi3EEES15_NST_INS5_IJSF_S16_EEENS5_IJSB_SF_EEEEEEENS4_39AutoVectorizingCopyWithAssumedAlignmentILi128EEENS4_14SM90_TMA_STOREES1U_S1W_NS4_9Copy_AtomIJNS4_17SM90_U32x4_STSM_NENS_6half_tEEEEvEEEvvEEEEvNT_6ParamsE --------------------------
	.section	.nv.constant0._ZN7cutlass13device_kernelINS_4gemm6kernel13GemmUniversalIN4cute5tupleIJiiiiEEENS1_10collective13CollectiveMmaINS1_46MainloopSm90TmaGmmaWarpSpecializedWithPrefetchILi13ENS5_IJNS4_1CILi1EEESB_SB_EEENS1_59KernelTmaWarpSpecializedFP8FastAccumWithPrefetchAndSplitDMAEEENS5_IJNSA_ILi64EEESF_NSA_ILi128EEEEEENS_12float_e4m3_tENS5_IJlSB_lEEENS_12float_e5m2_tESJ_NS4_8TiledMMAINS4_8MMA_AtomIJNS4_4SM904GMMA30MMA_64x64x32_F32E4M3E5M2_SS_TNILNSO_7ScaleInE1ELSQ_1EEEEEENS4_6LayoutISC_NS5_IJNSA_ILi0EEESU_SU_EEEEENS5_IJNS4_10UnderscoreESX_SX_EEEEENS4_13SM90_TMA_LOADENS4_14ComposedLayoutINS4_7SwizzleILi3ELi4ELi3EEENS4_18smem_ptr_flag_bitsILi8EEENST_INS5_IJNSA_ILi8EEESG_EEENS5_IJSG_SB_EEEEEEEvNS4_8identityES10_S1A_vS1B_EENS_8epilogue10collective18CollectiveEpilogueINS1D_22Sm90TmaWarpSpecializedILi1ELi1ELi32ELb0ELb0EEEJSH_NS5_IJSF_SF_EEESI_NS5_IJSB_llEEESI_S1J_NS1D_6fusion15FusionCallbacksIS1H_NS1K_17LinearCombinationISI_fSI_fLNS_15FloatRoundStyleE2EEESH_S1I_JEEES10_NS11_INS12_ILi2ELi4ELi3EEES15_NST_INS5_IJSF_S16_EEENS5_IJSB_SF_EEEEEEENS4_39AutoVectorizingCopyWithAssumedAlignmentILi128EEENS4_14SM90_TMA_STOREES1U_S1W_NS4_9Copy_AtomIJNS4_17SM90_U32x4_STSM_NENS_6half_tEEEEvEEEvvEEEEvNT_6ParamsE,"a",@progbits
	.sectionflags	@""
	.align	4
.nv.constant0._ZN7cutlass13device_kernelINS_4gemm6kernel13GemmUniversalIN4cute5tupleIJiiiiEEENS1_10collective13CollectiveMmaINS1_46MainloopSm90TmaGmmaWarpSpecializedWithPrefetchILi13ENS5_IJNS4_1CILi1EEESB_SB_EEENS1_59KernelTmaWarpSpecializedFP8FastAccumWithPrefetchAndSplitDMAEEENS5_IJNSA_ILi64EEESF_NSA_ILi128EEEEEENS_12float_e4m3_tENS5_IJlSB_lEEENS_12float_e5m2_tESJ_NS4_8TiledMMAINS4_8MMA_AtomIJNS4_4SM904GMMA30MMA_64x64x32_F32E4M3E5M2_SS_TNILNSO_7ScaleInE1ELSQ_1EEEEEENS4_6LayoutISC_NS5_IJNSA_ILi0EEESU_SU_EEEEENS5_IJNS4_10UnderscoreESX_SX_EEEEENS4_13SM90_TMA_LOADENS4_14ComposedLayoutINS4_7SwizzleILi3ELi4ELi3EEENS4_18smem_ptr_flag_bitsILi8EEENST_INS5_IJNSA_ILi8EEESG_EEENS5_IJSG_SB_EEEEEEEvNS4_8identityES10_S1A_vS1B_EENS_8epilogue10collective18CollectiveEpilogueINS1D_22Sm90TmaWarpSpecializedILi1ELi1ELi32ELb0ELb0EEEJSH_NS5_IJSF_SF_EEESI_NS5_IJSB_llEEESI_S1J_NS1D_6fusion15FusionCallbacksIS1H_NS1K_17LinearCombinationISI_fSI_fLNS_15FloatRoundStyleE2EEESH_S1I_JEEES10_NS11_INS12_ILi2ELi4ELi3EEES15_NST_INS5_IJSF_S16_EEENS5_IJSB_SF_EEEEEEENS4_39AutoVectorizingCopyWithAssumedAlignmentILi128EEENS4_14SM90_TMA_STOREES1U_S1W_NS4_9Copy_AtomIJNS4_17SM90_U32x4_STSM_NENS_6half_tEEEEvEEEvvEEEEvNT_6ParamsE:
	.zero		2176


//--------------------- SYMBOLS --------------------------

	.type		.nv.reservedSmem.offset0,@object
	.size		.nv.reservedSmem.offset0,0x4
	.type		__assertfail,@function
